	.target	sm_100a

	.elftype	@"ET_EXEC"


//--------------------- .note.nv.tkinfo           --------------------------
	.section	.note.nv.tkinfo,"",@"SHT_NOTE"
	.sectionflags	@"SHF_NOTE_NV_TKINFO"
	.tkinfo
        /*0018*/ 	.word	0x00000002
        /*0030*/ 	.string	""
        /*0030*/ 	.string	"ptxas"
        /*0030*/ 	.string	"Cuda compilation tools, release 13.0, V13.0.88"
        /*0030*/ 	.string	"Build cuda_13.0.r13.0/compiler.36424714_0"
        /*0030*/ 	.string	"-arch sm_100a -m 64 "



//--------------------- .note.nv.cuinfo           --------------------------
	.section	.note.nv.cuinfo,"",@"SHT_NOTE"
	.sectionflags	@"SHF_NOTE_NV_CUINFO"
        /*0018*/ 	.short	0x0002
        /*001a*/ 	.short	0x0064
        /*001c*/ 	.short	0x0082
	.zero		2


//--------------------- .nv.info                  --------------------------
	.section	.nv.info,"",@"SHT_CUDA_INFO"
	.align	4


	//----- nvinfo : EIATTR_REGCOUNT
	.align		4
        /*0000*/ 	.byte	0x04, 0x2f
        /*0002*/ 	.short	(.L_19 - .L_18)
	.align		4
.L_18:
        /*0004*/ 	.word	index@(_ZN7cutlass13device_kernelINS_4gemm6kernel13GemmUniversalIN4cute5tupleIJiiiiEEENS1_10collective13CollectiveMmaINS1_35MainloopSm100TmaUmmaWarpSpecializedILi4ELi2ELi4ENS5_IJNS4_1CILi4EEENSA_ILi1EEESC_EEEEENS5_IJNSA_ILi128EEENSA_ILi256EEESF_EEENS_6half_tENS5_IJlSC_lEEESI_SJ_NS4_8TiledMMAINS4_8MMA_AtomIJNS4_26SM100_MMA_F16BF16_2x1SM_SSISI_SI_fLi128ELi256ELNS4_4UMMA5MajorE0ELSO_0ELNSN_7ScaleInE0ELSP_0EEEEEENS4_6LayoutINS5_IJSC_SC_SC_EEENS5_IJNSA_ILi0EEESU_SU_EEEEENS5_IJNS4_10UnderscoreESX_SX_EEEEENS4_18SM100_TMA_2SM_LOADENS4_14ComposedLayoutINS4_7SwizzleILi3ELi4ELi3EEENS4_18smem_ptr_flag_bitsILi16EEENSS_INS5_IJNSA_ILi8EEENSA_ILi64EEEEEENS5_IJS17_SC_EEEEEEEvNS4_8identityENS4_28SM100_TMA_2SM_LOAD_MULTICASTES1B_vS1C_EENS_8epilogue10collective18CollectiveEpilogueINS1F_23Sm100TmaWarpSpecializedILi4ELi2ELi32ELb1ELb0EEEJNS5_IJS17_SG_SF_EEENS5_IJNSS_IS17_SC_EENSS_INS5_IJNSA_ILi32EEENSA_ILi2EEEEEENS5_IJSC_SF_EEEEEEEESI_SJ_SI_SJ_NS1F_6fusion15FusionCallbacksIS1J_NS1S_17LinearCombinationISI_fSI_fLNS_15FloatRoundStyleE2EEES1K_S1R_JEEENS4_5SM1004TMEM4LOAD26SM100_TMEM_LOAD_32dp32b32xENS4_13SM90_TMA_LOADENS11_INS12_ILi2ELi4ELi3EEES15_NSS_INS5_IJS16_S1M_EEENS5_IJS1M_SC_EEEEEEENS4_39AutoVectorizingCopyWithAssumedAlignmentILi128EEENS4_14SM90_TMA_STOREES27_S29_S29_EEEvvEEEEvNT_6ParamsE)
        /*0008*/ 	.word	0x00000076


	//----- nvinfo : EIATTR_FRAME_SIZE
	.align		4
.L_19:
        /*000c*/ 	.byte	0x04, 0x11
        /*000e*/ 	.short	(.L_21 - .L_20)
	.align		4
.L_20:
        /*0010*/ 	.word	index@($__internal_2_$__cuda_sm10x_tcgen05_guardrail_trap_unallocated_columns_being_dealloced)
        /*0014*/ 	.word	0x00000000


	//----- nvinfo : EIATTR_FRAME_SIZE
	.align		4
.L_21:
        /*0018*/ 	.byte	0x04, 0x11
        /*001a*/ 	.short	(.L_23 - .L_22)
	.align		4
.L_22:
        /*001c*/ 	.word	index@($__internal_1_$__cuda_sm10x_tcgen05_guardrail_trap_phase_invalid_during_alloc)
        /*0020*/ 	.word	0x00000000


	//----- nvinfo : EIATTR_FRAME_SIZE
	.align		4
.L_23:
        /*0024*/ 	.byte	0x04, 0x11
        /*0026*/ 	.short	(.L_25 - .L_24)
	.align		4
.L_24:
        /*0028*/ 	.word	index@($__internal_0_$__cuda_sm10x_tcgen05_guardrail_trap_col_being_dealloced_not_returned_by_alloc)
        /*002c*/ 	.word	0x00000000


	//----- nvinfo : EIATTR_FRAME_SIZE
	.align		4
.L_25:
        /*0030*/ 	.byte	0x04, 0x11
        /*0032*/ 	.short	(.L_27 - .L_26)
	.align		4
.L_26:
        /*0034*/ 	.word	index@(_ZN7cutlass13device_kernelINS_4gemm6kernel13GemmUniversalIN4cute5tupleIJiiiiEEENS1_10collective13CollectiveMmaINS1_35MainloopSm100TmaUmmaWarpSpecializedILi4ELi2ELi4ENS5_IJNS4_1CILi4EEENSA_ILi1EEESC_EEEEENS5_IJNSA_ILi128EEENSA_ILi256EEESF_EEENS_6half_tENS5_IJlSC_lEEESI_SJ_NS4_8TiledMMAINS4_8MMA_AtomIJNS4_26SM100_MMA_F16BF16_2x1SM_SSISI_SI_fLi128ELi256ELNS4_4UMMA5MajorE0ELSO_0ELNSN_7ScaleInE0ELSP_0EEEEEENS4_6LayoutINS5_IJSC_SC_SC_EEENS5_IJNSA_ILi0EEESU_SU_EEEEENS5_IJNS4_10UnderscoreESX_SX_EEEEENS4_18SM100_TMA_2SM_LOADENS4_14ComposedLayoutINS4_7SwizzleILi3ELi4ELi3EEENS4_18smem_ptr_flag_bitsILi16EEENSS_INS5_IJNSA_ILi8EEENSA_ILi64EEEEEENS5_IJS17_SC_EEEEEEEvNS4_8identityENS4_28SM100_TMA_2SM_LOAD_MULTICASTES1B_vS1C_EENS_8epilogue10collective18CollectiveEpilogueINS1F_23Sm100TmaWarpSpecializedILi4ELi2ELi32ELb1ELb0EEEJNS5_IJS17_SG_SF_EEENS5_IJNSS_IS17_SC_EENSS_INS5_IJNSA_ILi32EEENSA_ILi2EEEEEENS5_IJSC_SF_EEEEEEEESI_SJ_SI_SJ_NS1F_6fusion15FusionCallbacksIS1J_NS1S_17LinearCombinationISI_fSI_fLNS_15FloatRoundStyleE2EEES1K_S1R_JEEENS4_5SM1004TMEM4LOAD26SM100_TMEM_LOAD_32dp32b32xENS4_13SM90_TMA_LOADENS11_INS12_ILi2ELi4ELi3EEES15_NSS_INS5_IJS16_S1M_EEENS5_IJS1M_SC_EEEEEEENS4_39AutoVectorizingCopyWithAssumedAlignmentILi128EEENS4_14SM90_TMA_STOREES27_S29_S29_EEEvvEEEEvNT_6ParamsE)
        /*0038*/ 	.word	0x00000000


	//----- nvinfo : EIATTR_MIN_STACK_SIZE
	.align		4
.L_27:
        /*003c*/ 	.byte	0x04, 0x12
        /*003e*/ 	.short	(.L_29 - .L_28)
	.align		4
.L_28:
        /*0040*/ 	.word	index@(_ZN7cutlass13device_kernelINS_4gemm6kernel13GemmUniversalIN4cute5tupleIJiiiiEEENS1_10collective13CollectiveMmaINS1_35MainloopSm100TmaUmmaWarpSpecializedILi4ELi2ELi4ENS5_IJNS4_1CILi4EEENSA_ILi1EEESC_EEEEENS5_IJNSA_ILi128EEENSA_ILi256EEESF_EEENS_6half_tENS5_IJlSC_lEEESI_SJ_NS4_8TiledMMAINS4_8MMA_AtomIJNS4_26SM100_MMA_F16BF16_2x1SM_SSISI_SI_fLi128ELi256ELNS4_4UMMA5MajorE0ELSO_0ELNSN_7ScaleInE0ELSP_0EEEEEENS4_6LayoutINS5_IJSC_SC_SC_EEENS5_IJNSA_ILi0EEESU_SU_EEEEENS5_IJNS4_10UnderscoreESX_SX_EEEEENS4_18SM100_TMA_2SM_LOADENS4_14ComposedLayoutINS4_7SwizzleILi3ELi4ELi3EEENS4_18smem_ptr_flag_bitsILi16EEENSS_INS5_IJNSA_ILi8EEENSA_ILi64EEEEEENS5_IJS17_SC_EEEEEEEvNS4_8identityENS4_28SM100_TMA_2SM_LOAD_MULTICASTES1B_vS1C_EENS_8epilogue10collective18CollectiveEpilogueINS1F_23Sm100TmaWarpSpecializedILi4ELi2ELi32ELb1ELb0EEEJNS5_IJS17_SG_SF_EEENS5_IJNSS_IS17_SC_EENSS_INS5_IJNSA_ILi32EEENSA_ILi2EEEEEENS5_IJSC_SF_EEEEEEEESI_SJ_SI_SJ_NS1F_6fusion15FusionCallbacksIS1J_NS1S_17LinearCombinationISI_fSI_fLNS_15FloatRoundStyleE2EEES1K_S1R_JEEENS4_5SM1004TMEM4LOAD26SM100_TMEM_LOAD_32dp32b32xENS4_13SM90_TMA_LOADENS11_INS12_ILi2ELi4ELi3EEES15_NSS_INS5_IJS16_S1M_EEENS5_IJS1M_SC_EEEEEEENS4_39AutoVectorizingCopyWithAssumedAlignmentILi128EEENS4_14SM90_TMA_STOREES27_S29_S29_EEEvvEEEEvNT_6ParamsE)
        /*0044*/ 	.word	0x00000000
.L_29:


//--------------------- .nv.compat                --------------------------
	.section	.nv.compat,"",@"SHT_CUDA_COMPAT_INFO"
	.align	4
        /*0000*/ 	.byte	0x02, 0x09, 0x01, 0x00, 0x02, 0x02, 0x02, 0x00, 0x02, 0x05, 0x05, 0x00, 0x03, 0x07, 0x01, 0x01
        /*0010*/ 	.byte	0x02, 0x03, 0x01, 0x00, 0x02, 0x06, 0x01, 0x00, 0x04, 0x0b, 0x08, 0x00, 0x09, 0x00, 0x00, 0x00
        /*0020*/ 	.byte	0x00, 0x00, 0x00, 0x00


//--------------------- .nv.info._ZN7cutlass13device_kernelINS_4gemm6kernel13GemmUniversalIN4cute5tupleIJiiiiEEENS1_10collective13CollectiveMmaINS1_35MainloopSm100TmaUmmaWarpSpecializedILi4ELi2ELi4ENS5_IJNS4_1CILi4EEENSA_ILi1EEESC_EEEEENS5_IJNSA_ILi128EEENSA_ILi256EEESF_EEENS_6half_tENS5_IJlSC_lEEESI_SJ_NS4_8TiledMMAINS4_8MMA_AtomIJNS4_26SM100_MMA_F16BF16_2x1SM_SSISI_SI_fLi128ELi256ELNS4_4UMMA5MajorE0ELSO_0ELNSN_7ScaleInE0ELSP_0EEEEEENS4_6LayoutINS5_IJSC_SC_SC_EEENS5_IJNSA_ILi0EEESU_SU_EEEEENS5_IJNS4_10UnderscoreESX_SX_EEEEENS4_18SM100_TMA_2SM_LOADENS4_14ComposedLayoutINS4_7SwizzleILi3ELi4ELi3EEENS4_18smem_ptr_flag_bitsILi16EEENSS_INS5_IJNSA_ILi8EEENSA_ILi64EEEEEENS5_IJS17_SC_EEEEEEEvNS4_8identityENS4_28SM100_TMA_2SM_LOAD_MULTICASTES1B_vS1C_EENS_8epilogue10collective18CollectiveEpilogueINS1F_23Sm100TmaWarpSpecializedILi4ELi2ELi32ELb1ELb0EEEJNS5_IJS17_SG_SF_EEENS5_IJNSS_IS17_SC_EENSS_INS5_IJNSA_ILi32EEENSA_ILi2EEEEEENS5_IJSC_SF_EEEEEEEESI_SJ_SI_SJ_NS1F_6fusion15FusionCallbacksIS1J_NS1S_17LinearCombinationISI_fSI_fLNS_15FloatRoundStyleE2EEES1K_S1R_JEEENS4_5SM1004TMEM4LOAD26SM100_TMEM_LOAD_32dp32b32xENS4_13SM90_TMA_LOADENS11_INS12_ILi2ELi4ELi3EEES15_NSS_INS5_IJS16_S1M_EEENS5_IJS1M_SC_EEEEEEENS4_39AutoVectorizingCopyWithAssumedAlignmentILi128EEENS4_14SM90_TMA_STOREES27_S29_S29_EEEvvEEEEvNT_6ParamsE --------------------------
	.section	.nv.info._ZN7cutlass13device_kernelINS_4gemm6kernel13GemmUniversalIN4cute5tupleIJiiiiEEENS1_10collective13CollectiveMmaINS1_35MainloopSm100TmaUmmaWarpSpecializedILi4ELi2ELi4ENS5_IJNS4_1CILi4EEENSA_ILi1EEESC_EEEEENS5_IJNSA_ILi128EEENSA_ILi256EEESF_EEENS_6half_tENS5_IJlSC_lEEESI_SJ_NS4_8TiledMMAINS4_8MMA_AtomIJNS4_26SM100_MMA_F16BF16_2x1SM_SSISI_SI_fLi128ELi256ELNS4_4UMMA5MajorE0ELSO_0ELNSN_7ScaleInE0ELSP_0EEEEEENS4_6LayoutINS5_IJSC_SC_SC_EEENS5_IJNSA_ILi0EEESU_SU_EEEEENS5_IJNS4_10UnderscoreESX_SX_EEEEENS4_18SM100_TMA_2SM_LOADENS4_14ComposedLayoutINS4_7SwizzleILi3ELi4ELi3EEENS4_18smem_ptr_flag_bitsILi16EEENSS_INS5_IJNSA_ILi8EEENSA_ILi64EEEEEENS5_IJS17_SC_EEEEEEEvNS4_8identityENS4_28SM100_TMA_2SM_LOAD_MULTICASTES1B_vS1C_EENS_8epilogue10collective18CollectiveEpilogueINS1F_23Sm100TmaWarpSpecializedILi4ELi2ELi32ELb1ELb0EEEJNS5_IJS17_SG_SF_EEENS5_IJNSS_IS17_SC_EENSS_INS5_IJNSA_ILi32EEENSA_ILi2EEEEEENS5_IJSC_SF_EEEEEEEESI_SJ_SI_SJ_NS1F_6fusion15FusionCallbacksIS1J_NS1S_17LinearCombinationISI_fSI_fLNS_15FloatRoundStyleE2EEES1K_S1R_JEEENS4_5SM1004TMEM4LOAD26SM100_TMEM_LOAD_32dp32b32xENS4_13SM90_TMA_LOADENS11_INS12_ILi2ELi4ELi3EEES15_NSS_INS5_IJS16_S1M_EEENS5_IJS1M_SC_EEEEEEENS4_39AutoVectorizingCopyWithAssumedAlignmentILi128EEENS4_14SM90_TMA_STOREES27_S29_S29_EEEvvEEEEvNT_6ParamsE,"",@"SHT_CUDA_INFO"
	.sectionflags	@""
	.align	4


	//----- nvinfo : EIATTR_CUDA_API_VERSION
	.align		4
        /*0000*/ 	.byte	0x04, 0x37
        /*0002*/ 	.short	(.L_31 - .L_30)
.L_30:
        /*0004*/ 	.word	0x00000082


	//----- nvinfo : EIATTR_KPARAM_INFO
	.align		4
.L_31:
        /*0008*/ 	.byte	0x04, 0x17
        /*000a*/ 	.short	(.L_33 - .L_32)
.L_32:
        /*000c*/ 	.word	0x00000000
        /*0010*/ 	.short	0x0000
        /*0012*/ 	.short	0x0000
        /*0014*/ 	.byte	0x00, 0xf0, 0x01, 0x20


	//----- nvinfo : EIATTR_AT_ENTRY_FRAGMENTS
	.align		4
.L_33:
        /*0018*/ 	.byte	0x04, 0x4f
        /*001a*/ 	.short	(.L_35 - .L_34)


	//   ....[0]....
.L_34:
        /*001c*/ 	.word	0x00000007


	//----- nvinfo : EIATTR_RESERVED_SMEM_USED
	.align		4
.L_35:
        /*0020*/ 	.byte	0x01, 0x41
	.zero		2


	//----- nvinfo : EIATTR_SPARSE_MMA_MASK
	.align		4
        /*0024*/ 	.byte	0x03, 0x50
        /*0026*/ 	.short	0x0000


	//----- nvinfo : EIATTR_TCGEN05_2CTA_USED
	.align		4
        /*0028*/ 	.byte	0x01, 0x52
	.zero		2


	//----- nvinfo : EIATTR_MAXREG_COUNT
	.align		4
        /*002c*/ 	.byte	0x03, 0x1b
        /*002e*/ 	.short	0x00ff


	//----- nvinfo : EIATTR_NUM_BARRIERS
	.align		4
        /*0030*/ 	.byte	0x02, 0x4c
        /*0032*/ 	.byte	0x07
	.zero		1


	//----- nvinfo : EIATTR_EXTERNS
	.align		4
        /*0034*/ 	.byte	0x04, 0x0f
        /*0036*/ 	.short	(.L_37 - .L_36)


	//   ....[0]....
	.align		4
.L_36:
        /*0038*/ 	.word	index@(__assertfail)


	//----- nvinfo : EIATTR_MERCURY_ISA_VERSION
	.align		4
.L_37:
        /*003c*/ 	.byte	0x03, 0x5f
        /*003e*/ 	.short	0x0101


	//----- nvinfo : EIATTR_INT_WARP_WIDE_INSTR_OFFSETS
	.align		4
        /*0040*/ 	.byte	0x04, 0x31
        /*0042*/ 	.short	(.L_39 - .L_38)


	//   ....[0]....
.L_38:
        /*0044*/ 	.word	0x00000d70


	//   ....[1]....
        /*0048*/ 	.word	0x00000e10


	//   ....[2]....
        /*004c*/ 	.word	0x000046b0


	//   ....[3]....
        /*0050*/ 	.word	0x000046d0


	//   ....[4]....
        /*0054*/ 	.word	0x00004700


	//   ....[5]....
        /*0058*/ 	.word	0x000052c0


	//   ....[6]....
        /*005c*/ 	.word	0x00005360


	//   ....[7]....
        /*0060*/ 	.word	0x00005410


	//   ....[8]....
        /*0064*/ 	.word	0x00005490


	//   ....[9]....
        /*0068*/ 	.word	0x00005540


	//   ....[10]....
        /*006c*/ 	.word	0x000055f0


	//   ....[11]....
        /*0070*/ 	.word	0x00005670


	//   ....[12]....
        /*0074*/ 	.word	0x00005730


	//   ....[13]....
        /*0078*/ 	.word	0x000057f0


	//   ....[14]....
        /*007c*/ 	.word	0x000058a0


	//   ....[15]....
        /*0080*/ 	.word	0x00005990


	//   ....[16]....
        /*0084*/ 	.word	0x00005a70


	//----- nvinfo : EIATTR_COOP_GROUP_MASK_REGIDS
	.align		4
.L_39:
        /*0088*/ 	.byte	0x04, 0x29
        /*008a*/ 	.short	(.L_41 - .L_40)


	//   ....[0]....
.L_40:
        /*008c*/ 	.word	0xffffffff


	//   ....[1]....
        /*0090*/ 	.word	0xffffffff


	//   ....[2]....
        /*0094*/ 	.word	0xffffffff


	//   ....[3]....
        /*0098*/ 	.word	0xffffffff


	//   ....[4]....
        /*009c*/ 	.word	0xffffffff


	//   ....[5]....
        /*00a0*/ 	.word	0xffffffff


	//   ....[6]....
        /*00a4*/ 	.word	0xffffffff


	//   ....[7]....
        /*00a8*/ 	.word	0xffffffff


	//   ....[8]....
        /*00ac*/ 	.word	0xffffffff


	//   ....[9]....
        /*00b0*/ 	.word	0xffffffff


	//   ....[10]....
        /*00b4*/ 	.word	0xffffffff


	//   ....[11]....
        /*00b8*/ 	.word	0xffffffff


	//   ....[12]....
        /*00bc*/ 	.word	0xffffffff


	//   ....[13]....
        /*00c0*/ 	.word	0xffffffff


	//----- nvinfo : EIATTR_COOP_GROUP_INSTR_OFFSETS
	.align		4
.L_41:
        /*00c4*/ 	.byte	0x04, 0x28
        /*00c6*/ 	.short	(.L_43 - .L_42)


	//   ....[0]....
.L_42:
        /*00c8*/ 	.word	0x000000b0


	//   ....[1]....
        /*00cc*/ 	.word	0x00000520


	//   ....[2]....
        /*00d0*/ 	.word	0x000006e0


	//   ....[3]....
        /*00d4*/ 	.word	0x00000870


	//   ....[4]....
        /*00d8*/ 	.word	0x00000960


	//   ....[5]....
        /*00dc*/ 	.word	0x00000ac0


	//   ....[6]....
        /*00e0*/ 	.word	0x00000c50


	//   ....[7]....
        /*00e4*/ 	.word	0x00000e90


	//   ....[8]....
        /*00e8*/ 	.word	0x00002420


	//   ....[9]....
        /*00ec*/ 	.word	0x000032d0


	//   ....[10]....
        /*00f0*/ 	.word	0x000037a0


	//   ....[11]....
        /*00f4*/ 	.word	0x000037d0


	//   ....[12]....
        /*00f8*/ 	.word	0x000045b0


	//   ....[13]....
        /*00fc*/ 	.word	0x000047c0


	//----- nvinfo : EIATTR_VRC_CTA_INIT_COUNT
	.align		4
.L_43:
        /*0100*/ 	.byte	0x02, 0x4a
        /*0102*/ 	.byte	0x80
	.zero		1


	//----- nvinfo : EIATTR_SYSCALL_OFFSETS
	.align		4
        /*0104*/ 	.byte	0x04, 0x46
        /*0106*/ 	.short	(.L_45 - .L_44)


	//   ....[0]....
.L_44:
        /*0108*/ 	.word	0x00006620


	//   ....[1]....
        /*010c*/ 	.word	0x00006710


	//   ....[2]....
        /*0110*/ 	.word	0x00006ee0


	//   ....[3]....
        /*0114*/ 	.word	0x00007bb0


	//   ....[4]....
        /*0118*/ 	.word	0x00008860


	//   ....[5]....
        /*011c*/ 	.word	0x00009510


	//----- nvinfo : EIATTR_MBARRIER_INSTR_OFFSETS
	.align		4
.L_45:
        /*0120*/ 	.byte	0x04, 0x39
        /*0122*/ 	.short	(.L_47 - .L_46)


	//   ....[0]....
.L_46:
        /*0124*/ 	.word	0x00000650
        /*0128*/ 	.word	0x000000ff
        /*012c*/ 	.word	0x00000000
        /*0130*/ 	.short	0x0100
        /*0132*/ 	.byte	0x04
	.zero		1


	//   ....[1]....
        /*0134*/ 	.word	0x00000660
        /*0138*/ 	.word	0x000000ff
        /*013c*/ 	.word	0x00000020
        /*0140*/ 	.short	0x0100
        /*0142*/ 	.byte	0x04
	.zero		1


	//   ....[2]....
        /*0144*/ 	.word	0x00000670
        /*0148*/ 	.word	0x000000ff
        /*014c*/ 	.word	0x00000008
        /*0150*/ 	.short	0x0100
        /*0152*/ 	.byte	0x04
	.zero		1


	//   ....[3]....
        /*0154*/ 	.word	0x00000680
        /*0158*/ 	.word	0x000000ff
        /*015c*/ 	.word	0x00000028
        /*0160*/ 	.short	0x0100
        /*0162*/ 	.byte	0x04
	.zero		1


	//   ....[4]....
        /*0164*/ 	.word	0x00000690
        /*0168*/ 	.word	0x000000ff
        /*016c*/ 	.word	0x00000010
        /*0170*/ 	.short	0x0100
        /*0172*/ 	.byte	0x04
	.zero		1


	//   ....[5]....
        /*0174*/ 	.word	0x000006a0
        /*0178*/ 	.word	0x000000ff
        /*017c*/ 	.word	0x00000030
        /*0180*/ 	.short	0x0100
        /*0182*/ 	.byte	0x04
	.zero		1


	//   ....[6]....
        /*0184*/ 	.word	0x000006b0
        /*0188*/ 	.word	0x000000ff
        /*018c*/ 	.word	0x00000018
        /*0190*/ 	.short	0x0100
        /*0192*/ 	.byte	0x04
	.zero		1


	//   ....[7]....
        /*0194*/ 	.word	0x000006c0
        /*0198*/ 	.word	0x000000ff
        /*019c*/ 	.word	0x00000038
        /*01a0*/ 	.short	0x0100
        /*01a2*/ 	.byte	0x04
	.zero		1


	//   ....[8]....
        /*01a4*/ 	.word	0x000007e0
        /*01a8*/ 	.word	0x000000ff
        /*01ac*/ 	.word	0x00000040
        /*01b0*/ 	.short	0x0100
        /*01b2*/ 	.byte	0x04
	.zero		1


	//   ....[9]....
        /*01b4*/ 	.word	0x000007f0
        /*01b8*/ 	.word	0x000000ff
        /*01bc*/ 	.word	0x00000060
        /*01c0*/ 	.short	0x0100
        /*01c2*/ 	.byte	0x04
	.zero		1


	//   ....[10]....
        /*01c4*/ 	.word	0x00000800
        /*01c8*/ 	.word	0x000000ff
        /*01cc*/ 	.word	0x00000048
        /*01d0*/ 	.short	0x0100
        /*01d2*/ 	.byte	0x04
	.zero		1


	//   ....[11]....
        /*01d4*/ 	.word	0x00000810
        /*01d8*/ 	.word	0x000000ff
        /*01dc*/ 	.word	0x00000068
        /*01e0*/ 	.short	0x0100
        /*01e2*/ 	.byte	0x04
	.zero		1


	//   ....[12]....
        /*01e4*/ 	.word	0x00000820
        /*01e8*/ 	.word	0x000000ff
        /*01ec*/ 	.word	0x00000050
        /*01f0*/ 	.short	0x0100
        /*01f2*/ 	.byte	0x04
	.zero		1


	//   ....[13]....
        /*01f4*/ 	.word	0x00000830
        /*01f8*/ 	.word	0x000000ff
        /*01fc*/ 	.word	0x00000070
        /*0200*/ 	.short	0x0100
        /*0202*/ 	.byte	0x04
	.zero		1


	//   ....[14]....
        /*0204*/ 	.word	0x00000840
        /*0208*/ 	.word	0x000000ff
        /*020c*/ 	.word	0x00000058
        /*0210*/ 	.short	0x0100
        /*0212*/ 	.byte	0x04
	.zero		1


	//   ....[15]....
        /*0214*/ 	.word	0x00000850
        /*0218*/ 	.word	0x000000ff
        /*021c*/ 	.word	0x00000078
        /*0220*/ 	.short	0x0100
        /*0222*/ 	.byte	0x04
	.zero		1


	//   ....[16]....
        /*0224*/ 	.word	0x00000930
        /*0228*/ 	.word	0x000000ff
        /*022c*/ 	.word	0x00000080
        /*0230*/ 	.short	0x0100
        /*0232*/ 	.byte	0x06
	.zero		1


	//   ....[17]....
        /*0234*/ 	.word	0x00000940
        /*0238*/ 	.word	0x000000ff
        /*023c*/ 	.word	0x00000088
        /*0240*/ 	.short	0x0100
        /*0242*/ 	.byte	0x06
	.zero		1


	//   ....[18]....
        /*0244*/ 	.word	0x00000a70
        /*0248*/ 	.word	0x000000ff
        /*024c*/ 	.word	0x00000090
        /*0250*/ 	.short	0x0100
        /*0252*/ 	.byte	0x06
	.zero		1


	//   ....[19]....
        /*0254*/ 	.word	0x00000a80
        /*0258*/ 	.word	0x000000ff
        /*025c*/ 	.word	0x000000a0
        /*0260*/ 	.short	0x0100
        /*0262*/ 	.byte	0x06
	.zero		1


	//   ....[20]....
        /*0264*/ 	.word	0x00000a90
        /*0268*/ 	.word	0x000000ff
        /*026c*/ 	.word	0x00000098
        /*0270*/ 	.short	0x0100
        /*0272*/ 	.byte	0x06
	.zero		1


	//   ....[21]....
        /*0274*/ 	.word	0x00000aa0
        /*0278*/ 	.word	0x000000ff
        /*027c*/ 	.word	0x000000a8
        /*0280*/ 	.short	0x0100
        /*0282*/ 	.byte	0x06
	.zero		1


	//   ....[22]....
        /*0284*/ 	.word	0x00000bc0
        /*0288*/ 	.word	0x000000ff
        /*028c*/ 	.word	0x000000b0
        /*0290*/ 	.short	0x0100
        /*0292*/ 	.byte	0x04
	.zero		1


	//   ....[23]....
        /*0294*/ 	.word	0x00000bd0
        /*0298*/ 	.word	0x000000ff
        /*029c*/ 	.word	0x000000d0
        /*02a0*/ 	.short	0x0100
        /*02a2*/ 	.byte	0x04
	.zero		1


	//   ....[24]....
        /*02a4*/ 	.word	0x00000be0
        /*02a8*/ 	.word	0x000000ff
        /*02ac*/ 	.word	0x000000b8
        /*02b0*/ 	.short	0x0100
        /*02b2*/ 	.byte	0x04
	.zero		1


	//   ....[25]....
        /*02b4*/ 	.word	0x00000bf0
        /*02b8*/ 	.word	0x000000ff
        /*02bc*/ 	.word	0x000000d8
        /*02c0*/ 	.short	0x0100
        /*02c2*/ 	.byte	0x04
	.zero		1


	//   ....[26]....
        /*02c4*/ 	.word	0x00000c00
        /*02c8*/ 	.word	0x000000ff
        /*02cc*/ 	.word	0x000000c0
        /*02d0*/ 	.short	0x0100
        /*02d2*/ 	.byte	0x04
	.zero		1


	//   ....[27]....
        /*02d4*/ 	.word	0x00000c10
        /*02d8*/ 	.word	0x000000ff
        /*02dc*/ 	.word	0x000000e0
        /*02e0*/ 	.short	0x0100
        /*02e2*/ 	.byte	0x04
	.zero		1


	//   ....[28]....
        /*02e4*/ 	.word	0x00000c20
        /*02e8*/ 	.word	0x000000ff
        /*02ec*/ 	.word	0x000000c8
        /*02f0*/ 	.short	0x0100
        /*02f2*/ 	.byte	0x04
	.zero		1


	//   ....[29]....
        /*02f4*/ 	.word	0x00000c30
        /*02f8*/ 	.word	0x000000ff
        /*02fc*/ 	.word	0x000000e8
        /*0300*/ 	.short	0x0100
        /*0302*/ 	.byte	0x04
	.zero		1


	//   ....[30]....
        /*0304*/ 	.word	0x00000d20
        /*0308*/ 	.word	0x000000ff
        /*030c*/ 	.word	0x000000f0
        /*0310*/ 	.short	0x0100
        /*0312*/ 	.byte	0x04
	.zero		1


	//   ....[31]....
        /*0314*/ 	.word	0x00000d30
        /*0318*/ 	.word	0x000000ff
        /*031c*/ 	.word	0x00000100
        /*0320*/ 	.short	0x0100
        /*0322*/ 	.byte	0x04
	.zero		1


	//   ....[32]....
        /*0324*/ 	.word	0x00000d40
        /*0328*/ 	.word	0x000000ff
        /*032c*/ 	.word	0x000000f8
        /*0330*/ 	.short	0x0100
        /*0332*/ 	.byte	0x04
	.zero		1


	//   ....[33]....
        /*0334*/ 	.word	0x00000d50
        /*0338*/ 	.word	0x000000ff
        /*033c*/ 	.word	0x00000108
        /*0340*/ 	.short	0x0100
        /*0342*/ 	.byte	0x04
	.zero		1


	//   ....[34]....
        /*0344*/ 	.word	0x00000e50
        /*0348*/ 	.word	0x000000ff
        /*034c*/ 	.word	0x00000110
        /*0350*/ 	.short	0x0100
        /*0352*/ 	.byte	0x06
	.zero		1


	//   ....[35]....
        /*0354*/ 	.word	0x00001a00
        /*0358*/ 	.word	0x00000003
        /*035c*/ 	.word	0x00000100
        /*0360*/ 	.short	0x010a
        /*0362*/ 	.byte	0xff
	.zero		1


	//   ....[36]....
        /*0364*/ 	.word	0x00001a30
        /*0368*/ 	.word	0x00000003
        /*036c*/ 	.word	0x000000f0
        /*0370*/ 	.short	0x0101
        /*0372*/ 	.byte	0xff
	.zero		1


	//   ....[37]....
        /*0374*/ 	.word	0x00001af0
        /*0378*/ 	.word	0x000000ff
        /*037c*/ 	.word	0x00000020
        /*0380*/ 	.short	0x010a
        /*0382*/ 	.byte	0x04
	.zero		1


	//   ....[38]....
        /*0384*/ 	.word	0x00001bc0
        /*0388*/ 	.word	0x000000ff
        /*038c*/ 	.word	0x00000020
        /*0390*/ 	.short	0x010a
        /*0392*/ 	.byte	0x05
	.zero		1


	//   ....[39]....
        /*0394*/ 	.word	0x00001d20
        /*0398*/ 	.word	0x000000ff
        /*039c*/ 	.word	0x00000020
        /*03a0*/ 	.short	0x010a
        /*03a2*/ 	.byte	0x04
	.zero		1


	//   ....[40]....
        /*03a4*/ 	.word	0x00001fb0
        /*03a8*/ 	.word	0x000000ff
        /*03ac*/ 	.word	0x00000088
        /*03b0*/ 	.short	0x0101
        /*03b2*/ 	.byte	0x15
	.zero		1


	//   ....[41]....
        /*03b4*/ 	.word	0x00001fd0
        /*03b8*/ 	.word	0x000000ff
        /*03bc*/ 	.word	0x00000020
        /*03c0*/ 	.short	0x010a
        /*03c2*/ 	.byte	0x04
	.zero		1


	//   ....[42]....
        /*03c4*/ 	.word	0x00002050
        /*03c8*/ 	.word	0x000000ff
        /*03cc*/ 	.word	0x00000020
        /*03d0*/ 	.short	0x010a
        /*03d2*/ 	.byte	0x06
	.zero		1


	//   ....[43]....
        /*03d4*/ 	.word	0x00002190
        /*03d8*/ 	.word	0x000000ff
        /*03dc*/ 	.word	0x00000020
        /*03e0*/ 	.short	0x010a
        /*03e2*/ 	.byte	0x04
	.zero		1


	//   ....[44]....
        /*03e4*/ 	.word	0x00002450
        /*03e8*/ 	.word	0x00000003
        /*03ec*/ 	.word	0x00000090
        /*03f0*/ 	.short	0x010a
        /*03f2*/ 	.byte	0xff
	.zero		1


	//   ....[45]....
        /*03f4*/ 	.word	0x000025a0
        /*03f8*/ 	.word	0x00000000
        /*03fc*/ 	.word	0x00000000
        /*0400*/ 	.short	0x0101
        /*0402*/ 	.byte	0xff
	.zero		1


	//   ....[46]....
        /*0404*/ 	.word	0x00002b50
        /*0408*/ 	.word	0x000000ff
        /*040c*/ 	.word	0x00000000
        /*0410*/ 	.short	0x010a
        /*0412*/ 	.byte	0x04
	.zero		1


	//   ....[47]....
        /*0414*/ 	.word	0x00002be0
        /*0418*/ 	.word	0x000000ff
        /*041c*/ 	.word	0x00000000
        /*0420*/ 	.short	0x010a
        /*0422*/ 	.byte	0x05
	.zero		1


	//   ....[48]....
        /*0424*/ 	.word	0x00002c70
        /*0428*/ 	.word	0x000000ff
        /*042c*/ 	.word	0x00000000
        /*0430*/ 	.short	0x010a
        /*0432*/ 	.byte	0x05
	.zero		1


	//   ....[49]....
        /*0434*/ 	.word	0x00002d10
        /*0438*/ 	.word	0x00000000
        /*043c*/ 	.word	0x00000000
        /*0440*/ 	.short	0x010a
        /*0442*/ 	.byte	0xff
	.zero		1


	//   ....[50]....
        /*0444*/ 	.word	0x00002e30
        /*0448*/ 	.word	0x00000002
        /*044c*/ 	.word	0x000000f0
        /*0450*/ 	.short	0x010a
        /*0452*/ 	.byte	0xff
	.zero		1


	//   ....[51]....
        /*0454*/ 	.word	0x00002e90
        /*0458*/ 	.word	0x00000004
        /*045c*/ 	.word	0x00000000
        /*0460*/ 	.short	0x0101
        /*0462*/ 	.byte	0xff
	.zero		1


	//   ....[52]....
        /*0464*/ 	.word	0x00002eb0
        /*0468*/ 	.word	0x000000ff
        /*046c*/ 	.word	0x000000a0
        /*0470*/ 	.short	0x010a
        /*0472*/ 	.byte	0x04
	.zero		1


	//   ....[53]....
        /*0474*/ 	.word	0x00002fd0
        /*0478*/ 	.word	0x00000002
        /*047c*/ 	.word	0x00000090
        /*0480*/ 	.short	0x010a
        /*0482*/ 	.byte	0xff
	.zero		1


	//   ....[54]....
        /*0484*/ 	.word	0x000030e0
        /*0488*/ 	.word	0x00000002
        /*048c*/ 	.word	0x00000000
        /*0490*/ 	.short	0x0101
        /*0492*/ 	.byte	0xff
	.zero		1


	//   ....[55]....
        /*0494*/ 	.word	0x00003170
        /*0498*/ 	.word	0x000000ff
        /*049c*/ 	.word	0x000000a0
        /*04a0*/ 	.short	0x0106
        /*04a2*/ 	.byte	0x04
	.zero		1


	//   ....[56]....
        /*04a4*/ 	.word	0x00003190
        /*04a8*/ 	.word	0x000000ff
        /*04ac*/ 	.word	0x000000a0
        /*04b0*/ 	.short	0x010a
        /*04b2*/ 	.byte	0x04
	.zero		1


	//   ....[57]....
        /*04b4*/ 	.word	0x00003220
        /*04b8*/ 	.word	0x000000ff
        /*04bc*/ 	.word	0x000000a0
        /*04c0*/ 	.short	0x0106
        /*04c2*/ 	.byte	0x07
	.zero		1


	//   ....[58]....
        /*04c4*/ 	.word	0x00003260
        /*04c8*/ 	.word	0x00000000
        /*04cc*/ 	.word	0x000000a0
        /*04d0*/ 	.short	0x010a
        /*04d2*/ 	.byte	0xff
	.zero		1


	//   ....[59]....
        /*04d4*/ 	.word	0x000034a0
        /*04d8*/ 	.word	0x000000ff
        /*04dc*/ 	.word	0x00000008
        /*04e0*/ 	.short	0x010a
        /*04e2*/ 	.byte	0x05
	.zero		1


	//   ....[60]....
        /*04e4*/ 	.word	0x000034c0
        /*04e8*/ 	.word	0x000000ff
        /*04ec*/ 	.word	0x00000008
        /*04f0*/ 	.short	0x010a
        /*04f2*/ 	.byte	0x05
	.zero		1


	//   ....[61]....
        /*04f4*/ 	.word	0x00003650
        /*04f8*/ 	.word	0x000000ff
        /*04fc*/ 	.word	0x00000008
        /*0500*/ 	.short	0x010a
        /*0502*/ 	.byte	0x05
	.zero		1


	//   ....[62]....
        /*0504*/ 	.word	0x00003670
        /*0508*/ 	.word	0x000000ff
        /*050c*/ 	.word	0x00000008
        /*0510*/ 	.short	0x010a
        /*0512*/ 	.byte	0x05
	.zero		1


	//   ....[63]....
        /*0514*/ 	.word	0x00003730
        /*0518*/ 	.word	0x000000ff
        /*051c*/ 	.word	0x00000000
        /*0520*/ 	.short	0x0101
        /*0522*/ 	.byte	0x04
	.zero		1


	//   ....[64]....
        /*0524*/ 	.word	0x00003af0
        /*0528*/ 	.word	0x00000000
        /*052c*/ 	.word	0x00000090
        /*0530*/ 	.short	0x010a
        /*0532*/ 	.byte	0xff
	.zero		1


	//   ....[65]....
        /*0534*/ 	.word	0x00003bb0
        /*0538*/ 	.word	0x00000000
        /*053c*/ 	.word	0x00000000
        /*0540*/ 	.short	0x0101
        /*0542*/ 	.byte	0xff
	.zero		1


	//   ....[66]....
        /*0544*/ 	.word	0x00003c70
        /*0548*/ 	.word	0x000000ff
        /*054c*/ 	.word	0x00000000
        /*0550*/ 	.short	0x010a
        /*0552*/ 	.byte	0x04
	.zero		1


	//   ....[67]....
        /*0554*/ 	.word	0x00003c80
        /*0558*/ 	.word	0x000000ff
        /*055c*/ 	.word	0x000000d0
        /*0560*/ 	.short	0x010a
        /*0562*/ 	.byte	0x2e
	.zero		1


	//   ....[68]....
        /*0564*/ 	.word	0x00003d30
        /*0568*/ 	.word	0x000000ff
        /*056c*/ 	.word	0x00000000
        /*0570*/ 	.short	0x010a
        /*0572*/ 	.byte	0x07
	.zero		1


	//   ....[69]....
        /*0574*/ 	.word	0x00003e60
        /*0578*/ 	.word	0x000000ff
        /*057c*/ 	.word	0x00000000
        /*0580*/ 	.short	0x010a
        /*0582*/ 	.byte	0x04
	.zero		1


	//   ....[70]....
        /*0584*/ 	.word	0x000042a0
        /*0588*/ 	.word	0x000000ff
        /*058c*/ 	.word	0x00000000
        /*0590*/ 	.short	0x010a
        /*0592*/ 	.byte	0x04
	.zero		1


	//   ....[71]....
        /*0594*/ 	.word	0x00004330
        /*0598*/ 	.word	0x000000ff
        /*059c*/ 	.word	0x00000000
        /*05a0*/ 	.short	0x010a
        /*05a2*/ 	.byte	0x05
	.zero		1


	//   ....[72]....
        /*05a4*/ 	.word	0x000043c0
        /*05a8*/ 	.word	0x000000ff
        /*05ac*/ 	.word	0x00000000
        /*05b0*/ 	.short	0x010a
        /*05b2*/ 	.byte	0x05
	.zero		1


	//   ....[73]....
        /*05b4*/ 	.word	0x00004460
        /*05b8*/ 	.word	0x00000000
        /*05bc*/ 	.word	0x00000000
        /*05c0*/ 	.short	0x010a
        /*05c2*/ 	.byte	0xff
	.zero		1


	//   ....[74]....
        /*05c4*/ 	.word	0x000044a0
        /*05c8*/ 	.word	0x00000000
        /*05cc*/ 	.word	0x00000000
        /*05d0*/ 	.short	0x010a
        /*05d2*/ 	.byte	0xff
	.zero		1


	//   ....[75]....
        /*05d4*/ 	.word	0x00004510
        /*05d8*/ 	.word	0x000000ff
        /*05dc*/ 	.word	0x00000000
        /*05e0*/ 	.short	0x0101
        /*05e2*/ 	.byte	0x04
	.zero		1


	//   ....[76]....
        /*05e4*/ 	.word	0x00004550
        /*05e8*/ 	.word	0x000000ff
        /*05ec*/ 	.word	0x00000110
        /*05f0*/ 	.short	0x010a
        /*05f2*/ 	.byte	0x29
	.zero		1


	//   ....[77]....
        /*05f4*/ 	.word	0x000045a0
        /*05f8*/ 	.word	0x000000ff
        /*05fc*/ 	.word	0x00000000
        /*0600*/ 	.short	0x0101
        /*0602*/ 	.byte	0x04
	.zero		1


	//   ....[78]....
        /*0604*/ 	.word	0x00004a80
        /*0608*/ 	.word	0x00000008
        /*060c*/ 	.word	0x00000090
        /*0610*/ 	.short	0x010a
        /*0612*/ 	.byte	0xff
	.zero		1


	//   ....[79]....
        /*0614*/ 	.word	0x00004bf0
        /*0618*/ 	.word	0x00000000
        /*061c*/ 	.word	0x00000000
        /*0620*/ 	.short	0x0101
        /*0622*/ 	.byte	0xff
	.zero		1


	//   ....[80]....
        /*0624*/ 	.word	0x000050d0
        /*0628*/ 	.word	0x000000ff
        /*062c*/ 	.word	0x00000088
        /*0630*/ 	.short	0x010a
        /*0632*/ 	.byte	0x15
	.zero		1


	//   ....[81]....
        /*0634*/ 	.word	0x00005260
        /*0638*/ 	.word	0x000000ff
        /*063c*/ 	.word	0x00000060
        /*0640*/ 	.short	0x010a
        /*0642*/ 	.byte	0x15
	.zero		1


	//   ....[82]....
        /*0644*/ 	.word	0x00005430
        /*0648*/ 	.word	0x000000ff
        /*064c*/ 	.word	0x00000040
        /*0650*/ 	.short	0x010b
        /*0652*/ 	.byte	0x15
	.zero		1


	//   ....[83]....
        /*0654*/ 	.word	0x00005450
        /*0658*/ 	.word	0x000000ff
        /*065c*/ 	.word	0x00000000
        /*0660*/ 	.short	0x0101
        /*0662*/ 	.byte	0x04
	.zero		1


	//   ....[84]....
        /*0664*/ 	.word	0x00005460
        /*0668*/ 	.word	0x000000ff
        /*066c*/ 	.word	0x00000068
        /*0670*/ 	.short	0x010a
        /*0672*/ 	.byte	0x15
	.zero		1


	//   ....[85]....
        /*0674*/ 	.word	0x00005610
        /*0678*/ 	.word	0x000000ff
        /*067c*/ 	.word	0x00000048
        /*0680*/ 	.short	0x010b
        /*0682*/ 	.byte	0x15
	.zero		1


	//   ....[86]....
        /*0684*/ 	.word	0x00005630
        /*0688*/ 	.word	0x000000ff
        /*068c*/ 	.word	0x00000000
        /*0690*/ 	.short	0x0101
        /*0692*/ 	.byte	0x04
	.zero		1


	//   ....[87]....
        /*0694*/ 	.word	0x00005640
        /*0698*/ 	.word	0x000000ff
        /*069c*/ 	.word	0x00000070
        /*06a0*/ 	.short	0x010a
        /*06a2*/ 	.byte	0x15
	.zero		1


	//   ....[88]....
        /*06a4*/ 	.word	0x00005810
        /*06a8*/ 	.word	0x000000ff
        /*06ac*/ 	.word	0x00000050
        /*06b0*/ 	.short	0x010b
        /*06b2*/ 	.byte	0x15
	.zero		1


	//   ....[89]....
        /*06b4*/ 	.word	0x00005830
        /*06b8*/ 	.word	0x000000ff
        /*06bc*/ 	.word	0x00000000
        /*06c0*/ 	.short	0x0101
        /*06c2*/ 	.byte	0x04
	.zero		1


	//   ....[90]....
        /*06c4*/ 	.word	0x00005840
        /*06c8*/ 	.word	0x000000ff
        /*06cc*/ 	.word	0x00000078
        /*06d0*/ 	.short	0x010a
        /*06d2*/ 	.byte	0x15
	.zero		1


	//   ....[91]....
        /*06d4*/ 	.word	0x00005a90
        /*06d8*/ 	.word	0x000000ff
        /*06dc*/ 	.word	0x00000058
        /*06e0*/ 	.short	0x010b
        /*06e2*/ 	.byte	0x15
	.zero		1


	//   ....[92]....
        /*06e4*/ 	.word	0x00005aa0
        /*06e8*/ 	.word	0x000000ff
        /*06ec*/ 	.word	0x00000000
        /*06f0*/ 	.short	0x0101
        /*06f2*/ 	.byte	0x27
	.zero		1


	//   ....[93]....
        /*06f4*/ 	.word	0x00005ad0
        /*06f8*/ 	.word	0x000000ff
        /*06fc*/ 	.word	0x00000060
        /*0700*/ 	.short	0x010a
        /*0702*/ 	.byte	0x15
	.zero		1


	//   ....[94]....
        /*0704*/ 	.word	0x00005af0
        /*0708*/ 	.word	0x000000ff
        /*070c*/ 	.word	0x00000068
        /*0710*/ 	.short	0x010a
        /*0712*/ 	.byte	0x15
	.zero		1


	//   ....[95]....
        /*0714*/ 	.word	0x00005b10
        /*0718*/ 	.word	0x000000ff
        /*071c*/ 	.word	0x00000070
        /*0720*/ 	.short	0x010a
        /*0722*/ 	.byte	0x15
	.zero		1


	//   ....[96]....
        /*0724*/ 	.word	0x00005b50
        /*0728*/ 	.word	0x00000000
        /*072c*/ 	.word	0x00000078
        /*0730*/ 	.short	0x010a
        /*0732*/ 	.byte	0xff
	.zero		1


	//   ....[97]....
        /*0734*/ 	.word	0x00005eb0
        /*0738*/ 	.word	0x00000003
        /*073c*/ 	.word	0x00000090
        /*0740*/ 	.short	0x010a
        /*0742*/ 	.byte	0xff
	.zero		1


	//   ....[98]....
        /*0744*/ 	.word	0x00006030
        /*0748*/ 	.word	0x00000000
        /*074c*/ 	.word	0x00000000
        /*0750*/ 	.short	0x0101
        /*0752*/ 	.byte	0xff
	.zero		1


	//   ....[99]....
        /*0754*/ 	.word	0x00006ba0
        /*0758*/ 	.word	0x000000ff
        /*075c*/ 	.word	0x00000040
        /*0760*/ 	.short	0x010a
        /*0762*/ 	.byte	0x2b
	.zero		1


	//   ....[100]....
        /*0764*/ 	.word	0x00006be0
        /*0768*/ 	.word	0x00000063
        /*076c*/ 	.word	0x000000b0
        /*0770*/ 	.short	0x010a
        /*0772*/ 	.byte	0xff
	.zero		1


	//   ....[101]....
        /*0774*/ 	.word	0x00006cd0
        /*0778*/ 	.word	0x000000ff
        /*077c*/ 	.word	0x00000040
        /*0780*/ 	.short	0x010a
        /*0782*/ 	.byte	0x2b
	.zero		1


	//   ....[102]....
        /*0784*/ 	.word	0x00006dc0
        /*0788*/ 	.word	0x00000063
        /*078c*/ 	.word	0x000000b0
        /*0790*/ 	.short	0x010a
        /*0792*/ 	.byte	0xff
	.zero		1


	//   ....[103]....
        /*0794*/ 	.word	0x000078e0
        /*0798*/ 	.word	0x00000000
        /*079c*/ 	.word	0x00000000
        /*07a0*/ 	.short	0x0101
        /*07a2*/ 	.byte	0xff
	.zero		1


	//   ....[104]....
        /*07a4*/ 	.word	0x000078f0
        /*07a8*/ 	.word	0x00000003
        /*07ac*/ 	.word	0x00000040
        /*07b0*/ 	.short	0x010a
        /*07b2*/ 	.byte	0xff
	.zero		1


	//   ....[105]....
        /*07b4*/ 	.word	0x000079d0
        /*07b8*/ 	.word	0x00000003
        /*07bc*/ 	.word	0x00000040
        /*07c0*/ 	.short	0x010a
        /*07c2*/ 	.byte	0xff
	.zero		1


	//   ....[106]....
        /*07c4*/ 	.word	0x00008590
        /*07c8*/ 	.word	0x0000003d
        /*07cc*/ 	.word	0x00000000
        /*07d0*/ 	.short	0x0101
        /*07d2*/ 	.byte	0xff
	.zero		1


	//   ....[107]....
        /*07d4*/ 	.word	0x000085b0
        /*07d8*/ 	.word	0x0000003e
        /*07dc*/ 	.word	0x00000040
        /*07e0*/ 	.short	0x010a
        /*07e2*/ 	.byte	0xff
	.zero		1


	//   ....[108]....
        /*07e4*/ 	.word	0x00008680
        /*07e8*/ 	.word	0x0000003e
        /*07ec*/ 	.word	0x00000040
        /*07f0*/ 	.short	0x010a
        /*07f2*/ 	.byte	0xff
	.zero		1


	//   ....[109]....
        /*07f4*/ 	.word	0x00009240
        /*07f8*/ 	.word	0x0000003d
        /*07fc*/ 	.word	0x00000000
        /*0800*/ 	.short	0x0101
        /*0802*/ 	.byte	0xff
	.zero		1


	//   ....[110]....
        /*0804*/ 	.word	0x00009260
        /*0808*/ 	.word	0x0000003e
        /*080c*/ 	.word	0x00000040
        /*0810*/ 	.short	0x010a
        /*0812*/ 	.byte	0xff
	.zero		1


	//   ....[111]....
        /*0814*/ 	.word	0x00009330
        /*0818*/ 	.word	0x0000003e
        /*081c*/ 	.word	0x00000040
        /*0820*/ 	.short	0x010a
        /*0822*/ 	.byte	0xff
	.zero		1


	//   ....[112]....
        /*0824*/ 	.word	0x00009600
        /*0828*/ 	.word	0x00000063
        /*082c*/ 	.word	0x00000000
        /*0830*/ 	.short	0x0101
        /*0832*/ 	.byte	0xff
	.zero		1


	//   ....[113]....
        /*0834*/ 	.word	0x00009f40
        /*0838*/ 	.word	0x00000002
        /*083c*/ 	.word	0x00000000
        /*0840*/ 	.short	0x0101
        /*0842*/ 	.byte	0xff
	.zero		1


	//   ....[114]....
        /*0844*/ 	.word	0x0000a1d0
        /*0848*/ 	.word	0x000000ff
        /*084c*/ 	.word	0x00000000
        /*0850*/ 	.short	0x0101
        /*0852*/ 	.byte	0x04
	.zero		1


	//   ....[115]....
        /*0854*/ 	.word	0x0000a1f0
        /*0858*/ 	.word	0x00000003
        /*085c*/ 	.word	0x00000100
        /*0860*/ 	.short	0x010a
        /*0862*/ 	.byte	0xff
	.zero		1


	//   ....[116]....
        /*0864*/ 	.word	0x0000a250
        /*0868*/ 	.word	0x00000000
        /*086c*/ 	.word	0x00000020
        /*0870*/ 	.short	0x010a
        /*0872*/ 	.byte	0xff
	.zero		1


	//   ....[117]....
        /*0874*/ 	.word	0x0000a2b0
        /*0878*/ 	.word	0x00000000
        /*087c*/ 	.word	0x00000020
        /*0880*/ 	.short	0x010a
        /*0882*/ 	.byte	0xff
	.zero		1


	//   ....[118]....
        /*0884*/ 	.word	0x0000a300
        /*0888*/ 	.word	0x00000003
        /*088c*/ 	.word	0x00000090
        /*0890*/ 	.short	0x010a
        /*0892*/ 	.byte	0xff
	.zero		1


	//   ....[119]....
        /*0894*/ 	.word	0x0000a360
        /*0898*/ 	.word	0x00000000
        /*089c*/ 	.word	0x00000000
        /*08a0*/ 	.short	0x010a
        /*08a2*/ 	.byte	0xff
	.zero		1


	//   ....[120]....
        /*08a4*/ 	.word	0x0000a3c0
        /*08a8*/ 	.word	0x00000000
        /*08ac*/ 	.word	0x00000000
        /*08b0*/ 	.short	0x010a
        /*08b2*/ 	.byte	0xff
	.zero		1


	//   ....[121]....
        /*08b4*/ 	.word	0x0000a420
        /*08b8*/ 	.word	0x00000000
        /*08bc*/ 	.word	0x00000000
        /*08c0*/ 	.short	0x010a
        /*08c2*/ 	.byte	0xff
	.zero		1


	//   ....[122]....
        /*08c4*/ 	.word	0x0000a470
        /*08c8*/ 	.word	0x00000002
        /*08cc*/ 	.word	0x000000f0
        /*08d0*/ 	.short	0x010a
        /*08d2*/ 	.byte	0xff
	.zero		1


	//   ....[123]....
        /*08d4*/ 	.word	0x0000a4d0
        /*08d8*/ 	.word	0x00000002
        /*08dc*/ 	.word	0x000000a0
        /*08e0*/ 	.short	0x010a
        /*08e2*/ 	.byte	0xff
	.zero		1


	//   ....[124]....
        /*08e4*/ 	.word	0x0000a520
        /*08e8*/ 	.word	0x00000002
        /*08ec*/ 	.word	0x00000090
        /*08f0*/ 	.short	0x010a
        /*08f2*/ 	.byte	0xff
	.zero		1


	//   ....[125]....
        /*08f4*/ 	.word	0x0000a580
        /*08f8*/ 	.word	0x00000000
        /*08fc*/ 	.word	0x000000a0
        /*0900*/ 	.short	0x010a
        /*0902*/ 	.byte	0xff
	.zero		1


	//   ....[126]....
        /*0904*/ 	.word	0x0000a5e0
        /*0908*/ 	.word	0x00000000
        /*090c*/ 	.word	0x00000008
        /*0910*/ 	.short	0x010a
        /*0912*/ 	.byte	0xff
	.zero		1


	//   ....[127]....
        /*0914*/ 	.word	0x0000a6d0
        /*0918*/ 	.word	0x00000000
        /*091c*/ 	.word	0x00000008
        /*0920*/ 	.short	0x010a
        /*0922*/ 	.byte	0xff
	.zero		1


	//   ....[128]....
        /*0924*/ 	.word	0x0000a720
        /*0928*/ 	.word	0x00000000
        /*092c*/ 	.word	0x00000090
        /*0930*/ 	.short	0x010a
        /*0932*/ 	.byte	0xff
	.zero		1


	//   ....[129]....
        /*0934*/ 	.word	0x0000a780
        /*0938*/ 	.word	0x00000000
        /*093c*/ 	.word	0x000000d0
        /*0940*/ 	.short	0x010a
        /*0942*/ 	.byte	0xff
	.zero		1


	//   ....[130]....
        /*0944*/ 	.word	0x0000a7e0
        /*0948*/ 	.word	0x00000000
        /*094c*/ 	.word	0x00000000
        /*0950*/ 	.short	0x010a
        /*0952*/ 	.byte	0xff
	.zero		1


	//   ....[131]....
        /*0954*/ 	.word	0x0000a840
        /*0958*/ 	.word	0x00000000
        /*095c*/ 	.word	0x00000000
        /*0960*/ 	.short	0x010a
        /*0962*/ 	.byte	0xff
	.zero		1


	//   ....[132]....
        /*0964*/ 	.word	0x0000a8a0
        /*0968*/ 	.word	0x00000000
        /*096c*/ 	.word	0x00000000
        /*0970*/ 	.short	0x010a
        /*0972*/ 	.byte	0xff
	.zero		1


	//   ....[133]....
        /*0974*/ 	.word	0x0000a900
        /*0978*/ 	.word	0x00000000
        /*097c*/ 	.word	0x00000000
        /*0980*/ 	.short	0x010a
        /*0982*/ 	.byte	0xff
	.zero		1


	//   ....[134]....
        /*0984*/ 	.word	0x0000a960
        /*0988*/ 	.word	0x00000000
        /*098c*/ 	.word	0x00000110
        /*0990*/ 	.short	0x010a
        /*0992*/ 	.byte	0xff
	.zero		1


	//   ....[135]....
        /*0994*/ 	.word	0x0000a9b0
        /*0998*/ 	.word	0x00000008
        /*099c*/ 	.word	0x00000090
        /*09a0*/ 	.short	0x010a
        /*09a2*/ 	.byte	0xff
	.zero		1


	//   ....[136]....
        /*09a4*/ 	.word	0x0000aa10
        /*09a8*/ 	.word	0x00000000
        /*09ac*/ 	.word	0x00000088
        /*09b0*/ 	.short	0x010a
        /*09b2*/ 	.byte	0xff
	.zero		1


	//   ....[137]....
        /*09b4*/ 	.word	0x0000aa70
        /*09b8*/ 	.word	0x00000005
        /*09bc*/ 	.word	0x00000060
        /*09c0*/ 	.short	0x010a
        /*09c2*/ 	.byte	0xff
	.zero		1


	//   ....[138]....
        /*09c4*/ 	.word	0x0000aad0
        /*09c8*/ 	.word	0x00000005
        /*09cc*/ 	.word	0x00000068
        /*09d0*/ 	.short	0x010a
        /*09d2*/ 	.byte	0xff
	.zero		1


	//   ....[139]....
        /*09d4*/ 	.word	0x0000ab30
        /*09d8*/ 	.word	0x00000005
        /*09dc*/ 	.word	0x00000070
        /*09e0*/ 	.short	0x010a
        /*09e2*/ 	.byte	0xff
	.zero		1


	//   ....[140]....
        /*09e4*/ 	.word	0x0000ab90
        /*09e8*/ 	.word	0x00000005
        /*09ec*/ 	.word	0x00000078
        /*09f0*/ 	.short	0x010a
        /*09f2*/ 	.byte	0xff
	.zero		1


	//   ....[141]....
        /*09f4*/ 	.word	0x0000abf0
        /*09f8*/ 	.word	0x00000000
        /*09fc*/ 	.word	0x00000060
        /*0a00*/ 	.short	0x010a
        /*0a02*/ 	.byte	0xff
	.zero		1


	//   ....[142]....
        /*0a04*/ 	.word	0x0000ac50
        /*0a08*/ 	.word	0x00000000
        /*0a0c*/ 	.word	0x00000068
        /*0a10*/ 	.short	0x010a
        /*0a12*/ 	.byte	0xff
	.zero		1


	//   ....[143]....
        /*0a14*/ 	.word	0x0000acb0
        /*0a18*/ 	.word	0x00000000
        /*0a1c*/ 	.word	0x00000070
        /*0a20*/ 	.short	0x010a
        /*0a22*/ 	.byte	0xff
	.zero		1


	//   ....[144]....
        /*0a24*/ 	.word	0x0000ad00
        /*0a28*/ 	.word	0x00000003
        /*0a2c*/ 	.word	0x00000090
        /*0a30*/ 	.short	0x010a
        /*0a32*/ 	.byte	0xff
	.zero		1


	//   ....[145]....
        /*0a34*/ 	.word	0x0000ad60
        /*0a38*/ 	.word	0x00000002
        /*0a3c*/ 	.word	0x00000040
        /*0a40*/ 	.short	0x010a
        /*0a42*/ 	.byte	0xff
	.zero		1


	//   ....[146]....
        /*0a44*/ 	.word	0x0000adb0
        /*0a48*/ 	.word	0x00000063
        /*0a4c*/ 	.word	0x000000b0
        /*0a50*/ 	.short	0x010a
        /*0a52*/ 	.byte	0xff
	.zero		1


	//   ....[147]....
        /*0a54*/ 	.word	0x0000ae00
        /*0a58*/ 	.word	0x00000003
        /*0a5c*/ 	.word	0x00000040
        /*0a60*/ 	.short	0x010a
        /*0a62*/ 	.byte	0xff
	.zero		1


	//   ....[148]....
        /*0a64*/ 	.word	0x0000ae50
        /*0a68*/ 	.word	0x0000003e
        /*0a6c*/ 	.word	0x00000040
        /*0a70*/ 	.short	0x010a
        /*0a72*/ 	.byte	0xff
	.zero		1


	//   ....[149]....
        /*0a74*/ 	.word	0x0000aea0
        /*0a78*/ 	.word	0x0000003e
        /*0a7c*/ 	.word	0x00000040
        /*0a80*/ 	.short	0x010a
        /*0a82*/ 	.byte	0xff
	.zero		1


	//----- nvinfo : EIATTR_NUM_MBARRIERS
	.align		4
.L_47:
        /*0a84*/ 	.byte	0x03, 0x38
        /*0a86*/ 	.short	0x0023


	//----- nvinfo : EIATTR_EXIT_INSTR_OFFSETS
	.align		4
        /*0a88*/ 	.byte	0x04, 0x1c
        /*0a8a*/ 	.short	(.L_49 - .L_48)


	//   ....[0]....
.L_48:
        /*0a8c*/ 	.word	0x00002d40


	//   ....[1]....
        /*0a90*/ 	.word	0x00003230


	//   ....[2]....
        /*0a94*/ 	.word	0x00003290


	//   ....[3]....
        /*0a98*/ 	.word	0x000047d0


	//   ....[4]....
        /*0a9c*/ 	.word	0x00005b80


	//   ....[5]....
        /*0aa0*/ 	.word	0x00005bc0


	//   ....[6]....
        /*0aa4*/ 	.word	0x0000a0c0


	//   ....[7]....
        /*0aa8*/ 	.word	0x0000a140


	//   ....[8]....
        /*0aac*/ 	.word	0x0000a170


	//   ....[9]....
        /*0ab0*/ 	.word	0x0000a1e0


	//----- nvinfo : EIATTR_MAX_THREADS
	.align		4
.L_49:
        /*0ab4*/ 	.byte	0x04, 0x05
        /*0ab6*/ 	.short	(.L_51 - .L_50)
.L_50:
        /*0ab8*/ 	.word	0x00000100
        /*0abc*/ 	.word	0x00000001
        /*0ac0*/ 	.word	0x00000001


	//----- nvinfo : EIATTR_CRS_STACK_SIZE
	.align		4
.L_51:
        /*0ac4*/ 	.byte	0x04, 0x1e
        /*0ac6*/ 	.short	(.L_53 - .L_52)
.L_52:
        /*0ac8*/ 	.word	0x00000000


	//----- nvinfo : EIATTR_CBANK_PARAM_SIZE
	.align		4
.L_53:
        /*0acc*/ 	.byte	0x03, 0x19
        /*0ace*/ 	.short	0x0800


	//----- nvinfo : EIATTR_PARAM_CBANK
	.align		4
        /*0ad0*/ 	.byte	0x04, 0x0a
        /*0ad2*/ 	.short	(.L_55 - .L_54)
	.align		4
.L_54:
        /*0ad4*/ 	.word	index@(.nv.constant0._ZN7cutlass13device_kernelINS_4gemm6kernel13GemmUniversalIN4cute5tupleIJiiiiEEENS1_10collective13CollectiveMmaINS1_35MainloopSm100TmaUmmaWarpSpecializedILi4ELi2ELi4ENS5_IJNS4_1CILi4EEENSA_ILi1EEESC_EEEEENS5_IJNSA_ILi128EEENSA_ILi256EEESF_EEENS_6half_tENS5_IJlSC_lEEESI_SJ_NS4_8TiledMMAINS4_8MMA_AtomIJNS4_26SM100_MMA_F16BF16_2x1SM_SSISI_SI_fLi128ELi256ELNS4_4UMMA5MajorE0ELSO_0ELNSN_7ScaleInE0ELSP_0EEEEEENS4_6LayoutINS5_IJSC_SC_SC_EEENS5_IJNSA_ILi0EEESU_SU_EEEEENS5_IJNS4_10UnderscoreESX_SX_EEEEENS4_18SM100_TMA_2SM_LOADENS4_14ComposedLayoutINS4_7SwizzleILi3ELi4ELi3EEENS4_18smem_ptr_flag_bitsILi16EEENSS_INS5_IJNSA_ILi8EEENSA_ILi64EEEEEENS5_IJS17_SC_EEEEEEEvNS4_8identityENS4_28SM100_TMA_2SM_LOAD_MULTICASTES1B_vS1C_EENS_8epilogue10collective18CollectiveEpilogueINS1F_23Sm100TmaWarpSpecializedILi4ELi2ELi32ELb1ELb0EEEJNS5_IJS17_SG_SF_EEENS5_IJNSS_IS17_SC_EENSS_INS5_IJNSA_ILi32EEENSA_ILi2EEEEEENS5_IJSC_SF_EEEEEEEESI_SJ_SI_SJ_NS1F_6fusion15FusionCallbacksIS1J_NS1S_17LinearCombinationISI_fSI_fLNS_15FloatRoundStyleE2EEES1K_S1R_JEEENS4_5SM1004TMEM4LOAD26SM100_TMEM_LOAD_32dp32b32xENS4_13SM90_TMA_LOADENS11_INS12_ILi2ELi4ELi3EEES15_NSS_INS5_IJS16_S1M_EEENS5_IJS1M_SC_EEEEEEENS4_39AutoVectorizingCopyWithAssumedAlignmentILi128EEENS4_14SM90_TMA_STOREES27_S29_S29_EEEvvEEEEvNT_6ParamsE)
        /*0ad8*/ 	.short	0x0380
        /*0ada*/ 	.short	0x0800


	//----- nvinfo : EIATTR_SW_WAR
	.align		4
.L_55:
        /*0adc*/ 	.byte	0x04, 0x36
        /*0ade*/ 	.short	(.L_57 - .L_56)
.L_56:
        /*0ae0*/ 	.word	0x00000008
.L_57:


//--------------------- .nv.callgraph             --------------------------
	.section	.nv.callgraph,"",@"SHT_CUDA_CALLGRAPH"
	.align	4
	.sectionentsize	8
	.align		4
        /*0000*/ 	.word	0x00000000
	.align		4
        /*0004*/ 	.word	0xffffffff
	.align		4
        /*0008*/ 	.word	index@(_ZN7cutlass13device_kernelINS_4gemm6kernel13GemmUniversalIN4cute5tupleIJiiiiEEENS1_10collective13CollectiveMmaINS1_35MainloopSm100TmaUmmaWarpSpecializedILi4ELi2ELi4ENS5_IJNS4_1CILi4EEENSA_ILi1EEESC_EEEEENS5_IJNSA_ILi128EEENSA_ILi256EEESF_EEENS_6half_tENS5_IJlSC_lEEESI_SJ_NS4_8TiledMMAINS4_8MMA_AtomIJNS4_26SM100_MMA_F16BF16_2x1SM_SSISI_SI_fLi128ELi256ELNS4_4UMMA5MajorE0ELSO_0ELNSN_7ScaleInE0ELSP_0EEEEEENS4_6LayoutINS5_IJSC_SC_SC_EEENS5_IJNSA_ILi0EEESU_SU_EEEEENS5_IJNS4_10UnderscoreESX_SX_EEEEENS4_18SM100_TMA_2SM_LOADENS4_14ComposedLayoutINS4_7SwizzleILi3ELi4ELi3EEENS4_18smem_ptr_flag_bitsILi16EEENSS_INS5_IJNSA_ILi8EEENSA_ILi64EEEEEENS5_IJS17_SC_EEEEEEEvNS4_8identityENS4_28SM100_TMA_2SM_LOAD_MULTICASTES1B_vS1C_EENS_8epilogue10collective18CollectiveEpilogueINS1F_23Sm100TmaWarpSpecializedILi4ELi2ELi32ELb1ELb0EEEJNS5_IJS17_SG_SF_EEENS5_IJNSS_IS17_SC_EENSS_INS5_IJNSA_ILi32EEENSA_ILi2EEEEEENS5_IJSC_SF_EEEEEEEESI_SJ_SI_SJ_NS1F_6fusion15FusionCallbacksIS1J_NS1S_17LinearCombinationISI_fSI_fLNS_15FloatRoundStyleE2EEES1K_S1R_JEEENS4_5SM1004TMEM4LOAD26SM100_TMEM_LOAD_32dp32b32xENS4_13SM90_TMA_LOADENS11_INS12_ILi2ELi4ELi3EEES15_NSS_INS5_IJS16_S1M_EEENS5_IJS1M_SC_EEEEEEENS4_39AutoVectorizingCopyWithAssumedAlignmentILi128EEENS4_14SM90_TMA_STOREES27_S29_S29_EEEvvEEEEvNT_6ParamsE)
	.align		4
        /*000c*/ 	.word	index@(__assertfail)
	.align		4
        /*0010*/ 	.word	0x00000000
	.align		4
        /*0014*/ 	.word	0xfffffffe
	.align		4
        /*0018*/ 	.word	0x00000000
	.align		4
        /*001c*/ 	.word	0xfffffffd
	.align		4
        /*0020*/ 	.word	0x00000000
	.align		4
        /*0024*/ 	.word	0xfffffffc


//--------------------- .nv.constant4             --------------------------
	.section	.nv.constant4,"a",@progbits
	.align	8
	.align		8
.nv.constant4:
        /*0000*/ 	.dword	__assertfail
	.align		8
        /*0008*/ 	.dword	__unnamed_1
	.align		8
        /*0010*/ 	.dword	__unnamed_2
	.align		8
        /*0018*/ 	.dword	_ZN40_INTERNAL_cc83abe7_4_k_cu_82071fb3_150794cuda3std3__45__cpo5beginE
	.align		8
        /*0020*/ 	.dword	_ZN40_INTERNAL_cc83abe7_4_k_cu_82071fb3_150794cuda3std3__45__cpo3endE
	.align		8
        /*0028*/ 	.dword	_ZN40_INTERNAL_cc83abe7_4_k_cu_82071fb3_150794cuda3std3__45__cpo6cbeginE
	.align		8
        /*0030*/ 	.dword	_ZN40_INTERNAL_cc83abe7_4_k_cu_82071fb3_150794cuda3std3__45__cpo4cendE
	.align		8
        /*0038*/ 	.dword	_ZN40_INTERNAL_cc83abe7_4_k_cu_82071fb3_150794cuda3std3__442_GLOBAL__N__cc83abe7_4_k_cu_82071fb3_150796ignoreE
	.align		8
        /*0040*/ 	.dword	_ZN40_INTERNAL_cc83abe7_4_k_cu_82071fb3_150794cuda3std3__419piecewise_constructE
	.align		8
        /*0048*/ 	.dword	_ZN40_INTERNAL_cc83abe7_4_k_cu_82071fb3_150794cuda3std3__48in_placeE
	.align		8
        /*0050*/ 	.dword	_ZN40_INTERNAL_cc83abe7_4_k_cu_82071fb3_150794cuda3std6ranges3__45__cpo4swapE
	.align		8
        /*0058*/ 	.dword	_ZN40_INTERNAL_cc83abe7_4_k_cu_82071fb3_150794cuda3std6ranges3__45__cpo9iter_moveE
	.align		8
        /*0060*/ 	.dword	_ZN40_INTERNAL_cc83abe7_4_k_cu_82071fb3_150794cute7productE
	.align		8
        /*0068*/ 	.dword	_ZN40_INTERNAL_cc83abe7_4_k_cu_82071fb3_150794cute1_E
	.align		8
        /*0070*/ 	.dword	$str$25
	.align		8
        /*0078*/ 	.dword	$str$26
	.align		8
        /*0080*/ 	.dword	$str$27
	.align		8
        /*0088*/ 	.dword	$str$28


//--------------------- .text._ZN7cutlass13device_kernelINS_4gemm6kernel13GemmUniversalIN4cute5tupleIJiiiiEEENS1_10collective13CollectiveMmaINS1_35MainloopSm100TmaUmmaWarpSpecializedILi4ELi2ELi4ENS5_IJNS4_1CILi4EEENSA_ILi1EEESC_EEEEENS5_IJNSA_ILi128EEENSA_ILi256EEESF_EEENS_6half_tENS5_IJlSC_lEEESI_SJ_NS4_8TiledMMAINS4_8MMA_AtomIJNS4_26SM100_MMA_F16BF16_2x1SM_SSISI_SI_fLi128ELi256ELNS4_4UMMA5MajorE0ELSO_0ELNSN_7ScaleInE0ELSP_0EEEEEENS4_6LayoutINS5_IJSC_SC_SC_EEENS5_IJNSA_ILi0EEESU_SU_EEEEENS5_IJNS4_10UnderscoreESX_SX_EEEEENS4_18SM100_TMA_2SM_LOADENS4_14ComposedLayoutINS4_7SwizzleILi3ELi4ELi3EEENS4_18smem_ptr_flag_bitsILi16EEENSS_INS5_IJNSA_ILi8EEENSA_ILi64EEEEEENS5_IJS17_SC_EEEEEEEvNS4_8identityENS4_28SM100_TMA_2SM_LOAD_MULTICASTES1B_vS1C_EENS_8epilogue10collective18CollectiveEpilogueINS1F_23Sm100TmaWarpSpecializedILi4ELi2ELi32ELb1ELb0EEEJNS5_IJS17_SG_SF_EEENS5_IJNSS_IS17_SC_EENSS_INS5_IJNSA_ILi32EEENSA_ILi2EEEEEENS5_IJSC_SF_EEEEEEEESI_SJ_SI_SJ_NS1F_6fusion15FusionCallbacksIS1J_NS1S_17LinearCombinationISI_fSI_fLNS_15FloatRoundStyleE2EEES1K_S1R_JEEENS4_5SM1004TMEM4LOAD26SM100_TMEM_LOAD_32dp32b32xENS4_13SM90_TMA_LOADENS11_INS12_ILi2ELi4ELi3EEES15_NSS_INS5_IJS16_S1M_EEENS5_IJS1M_SC_EEEEEEENS4_39AutoVectorizingCopyWithAssumedAlignmentILi128EEENS4_14SM90_TMA_STOREES27_S29_S29_EEEvvEEEEvNT_6ParamsE --------------------------
	.section	.text._ZN7cutlass13device_kernelINS_4gemm6kernel13GemmUniversalIN4cute5tupleIJiiiiEEENS1_10collective13CollectiveMmaINS1_35MainloopSm100TmaUmmaWarpSpecializedILi4ELi2ELi4ENS5_IJNS4_1CILi4EEENSA_ILi1EEESC_EEEEENS5_IJNSA_ILi128EEENSA_ILi256EEESF_EEENS_6half_tENS5_IJlSC_lEEESI_SJ_NS4_8TiledMMAINS4_8MMA_AtomIJNS4_26SM100_MMA_F16BF16_2x1SM_SSISI_SI_fLi128ELi256ELNS4_4UMMA5MajorE0ELSO_0ELNSN_7ScaleInE0ELSP_0EEEEEENS4_6LayoutINS5_IJSC_SC_SC_EEENS5_IJNSA_ILi0EEESU_SU_EEEEENS5_IJNS4_10UnderscoreESX_SX_EEEEENS4_18SM100_TMA_2SM_LOADENS4_14ComposedLayoutINS4_7SwizzleILi3ELi4ELi3EEENS4_18smem_ptr_flag_bitsILi16EEENSS_INS5_IJNSA_ILi8EEENSA_ILi64EEEEEENS5_IJS17_SC_EEEEEEEvNS4_8identityENS4_28SM100_TMA_2SM_LOAD_MULTICASTES1B_vS1C_EENS_8epilogue10collective18CollectiveEpilogueINS1F_23Sm100TmaWarpSpecializedILi4ELi2ELi32ELb1ELb0EEEJNS5_IJS17_SG_SF_EEENS5_IJNSS_IS17_SC_EENSS_INS5_IJNSA_ILi32EEENSA_ILi2EEEEEENS5_IJSC_SF_EEEEEEEESI_SJ_SI_SJ_NS1F_6fusion15FusionCallbacksIS1J_NS1S_17LinearCombinationISI_fSI_fLNS_15FloatRoundStyleE2EEES1K_S1R_JEEENS4_5SM1004TMEM4LOAD26SM100_TMEM_LOAD_32dp32b32xENS4_13SM90_TMA_LOADENS11_INS12_ILi2ELi4ELi3EEES15_NSS_INS5_IJS16_S1M_EEENS5_IJS1M_SC_EEEEEEENS4_39AutoVectorizingCopyWithAssumedAlignmentILi128EEENS4_14SM90_TMA_STOREES27_S29_S29_EEEvvEEEEvNT_6ParamsE,"ax",@progbits
	.align	128
.text._ZN7cutlass13device_kernelINS_4gemm6kernel13GemmUniversalIN4cute5tupleIJiiiiEEENS1_10collective13CollectiveMmaINS1_35MainloopSm100TmaUmmaWarpSpecializedILi4ELi2ELi4ENS5_IJNS4_1CILi4EEENSA_ILi1EEESC_EEEEENS5_IJNSA_ILi128EEENSA_ILi256EEESF_EEENS_6half_tENS5_IJlSC_lEEESI_SJ_NS4_8TiledMMAINS4_8MMA_AtomIJNS4_26SM100_MMA_F16BF16_2x1SM_SSISI_SI_fLi128ELi256ELNS4_4UMMA5MajorE0ELSO_0ELNSN_7ScaleInE0ELSP_0EEEEEENS4_6LayoutINS5_IJSC_SC_SC_EEENS5_IJNSA_ILi0EEESU_SU_EEEEENS5_IJNS4_10UnderscoreESX_SX_EEEEENS4_18SM100_TMA_2SM_LOADENS4_14ComposedLayoutINS4_7SwizzleILi3ELi4ELi3EEENS4_18smem_ptr_flag_bitsILi16EEENSS_INS5_IJNSA_ILi8EEENSA_ILi64EEEEEENS5_IJS17_SC_EEEEEEEvNS4_8identityENS4_28SM100_TMA_2SM_LOAD_MULTICASTES1B_vS1C_EENS_8epilogue10collective18CollectiveEpilogueINS1F_23Sm100TmaWarpSpecializedILi4ELi2ELi32ELb1ELb0EEEJNS5_IJS17_SG_SF_EEENS5_IJNSS_IS17_SC_EENSS_INS5_IJNSA_ILi32EEENSA_ILi2EEEEEENS5_IJSC_SF_EEEEEEEESI_SJ_SI_SJ_NS1F_6fusion15FusionCallbacksIS1J_NS1S_17LinearCombinationISI_fSI_fLNS_15FloatRoundStyleE2EEES1K_S1R_JEEENS4_5SM1004TMEM4LOAD26SM100_TMEM_LOAD_32dp32b32xENS4_13SM90_TMA_LOADENS11_INS12_ILi2ELi4ELi3EEES15_NSS_INS5_IJS16_S1M_EEENS5_IJS1M_SC_EEEEEEENS4_39AutoVectorizingCopyWithAssumedAlignmentILi128EEENS4_14SM90_TMA_STOREES27_S29_S29_EEEvvEEEEvNT_6ParamsE:
        .type           _ZN7cutlass13device_kernelINS_4gemm6kernel13GemmUniversalIN4cute5tupleIJiiiiEEENS1_10collective13CollectiveMmaINS1_35MainloopSm100TmaUmmaWarpSpecializedILi4ELi2ELi4ENS5_IJNS4_1CILi4EEENSA_ILi1EEESC_EEEEENS5_IJNSA_ILi128EEENSA_ILi256EEESF_EEENS_6half_tENS5_IJlSC_lEEESI_SJ_NS4_8TiledMMAINS4_8MMA_AtomIJNS4_26SM100_MMA_F16BF16_2x1SM_SSISI_SI_fLi128ELi256ELNS4_4UMMA5MajorE0ELSO_0ELNSN_7ScaleInE0ELSP_0EEEEEENS4_6LayoutINS5_IJSC_SC_SC_EEENS5_IJNSA_ILi0EEESU_SU_EEEEENS5_IJNS4_10UnderscoreESX_SX_EEEEENS4_18SM100_TMA_2SM_LOADENS4_14ComposedLayoutINS4_7SwizzleILi3ELi4ELi3EEENS4_18smem_ptr_flag_bitsILi16EEENSS_INS5_IJNSA_ILi8EEENSA_ILi64EEEEEENS5_IJS17_SC_EEEEEEEvNS4_8identityENS4_28SM100_TMA_2SM_LOAD_MULTICASTES1B_vS1C_EENS_8epilogue10collective18CollectiveEpilogueINS1F_23Sm100TmaWarpSpecializedILi4ELi2ELi32ELb1ELb0EEEJNS5_IJS17_SG_SF_EEENS5_IJNSS_IS17_SC_EENSS_INS5_IJNSA_ILi32EEENSA_ILi2EEEEEENS5_IJSC_SF_EEEEEEEESI_SJ_SI_SJ_NS1F_6fusion15FusionCallbacksIS1J_NS1S_17LinearCombinationISI_fSI_fLNS_15FloatRoundStyleE2EEES1K_S1R_JEEENS4_5SM1004TMEM4LOAD26SM100_TMEM_LOAD_32dp32b32xENS4_13SM90_TMA_LOADENS11_INS12_ILi2ELi4ELi3EEES15_NSS_INS5_IJS16_S1M_EEENS5_IJS1M_SC_EEEEEEENS4_39AutoVectorizingCopyWithAssumedAlignmentILi128EEENS4_14SM90_TMA_STOREES27_S29_S29_EEEvvEEEEvNT_6ParamsE,@function
        .size           _ZN7cutlass13device_kernelINS_4gemm6kernel13GemmUniversalIN4cute5tupleIJiiiiEEENS1_10collective13CollectiveMmaINS1_35MainloopSm100TmaUmmaWarpSpecializedILi4ELi2ELi4ENS5_IJNS4_1CILi4EEENSA_ILi1EEESC_EEEEENS5_IJNSA_ILi128EEENSA_ILi256EEESF_EEENS_6half_tENS5_IJlSC_lEEESI_SJ_NS4_8TiledMMAINS4_8MMA_AtomIJNS4_26SM100_MMA_F16BF16_2x1SM_SSISI_SI_fLi128ELi256ELNS4_4UMMA5MajorE0ELSO_0ELNSN_7ScaleInE0ELSP_0EEEEEENS4_6LayoutINS5_IJSC_SC_SC_EEENS5_IJNSA_ILi0EEESU_SU_EEEEENS5_IJNS4_10UnderscoreESX_SX_EEEEENS4_18SM100_TMA_2SM_LOADENS4_14ComposedLayoutINS4_7SwizzleILi3ELi4ELi3EEENS4_18smem_ptr_flag_bitsILi16EEENSS_INS5_IJNSA_ILi8EEENSA_ILi64EEEEEENS5_IJS17_SC_EEEEEEEvNS4_8identityENS4_28SM100_TMA_2SM_LOAD_MULTICASTES1B_vS1C_EENS_8epilogue10collective18CollectiveEpilogueINS1F_23Sm100TmaWarpSpecializedILi4ELi2ELi32ELb1ELb0EEEJNS5_IJS17_SG_SF_EEENS5_IJNSS_IS17_SC_EENSS_INS5_IJNSA_ILi32EEENSA_ILi2EEEEEENS5_IJSC_SF_EEEEEEEESI_SJ_SI_SJ_NS1F_6fusion15FusionCallbacksIS1J_NS1S_17LinearCombinationISI_fSI_fLNS_15FloatRoundStyleE2EEES1K_S1R_JEEENS4_5SM1004TMEM4LOAD26SM100_TMEM_LOAD_32dp32b32xENS4_13SM90_TMA_LOADENS11_INS12_ILi2ELi4ELi3EEES15_NSS_INS5_IJS16_S1M_EEENS5_IJS1M_SC_EEEEEEENS4_39AutoVectorizingCopyWithAssumedAlignmentILi128EEENS4_14SM90_TMA_STOREES27_S29_S29_EEEvvEEEEvNT_6ParamsE,(.L_x_201 - _ZN7cutlass13device_kernelINS_4gemm6kernel13GemmUniversalIN4cute5tupleIJiiiiEEENS1_10collective13CollectiveMmaINS1_35MainloopSm100TmaUmmaWarpSpecializedILi4ELi2ELi4ENS5_IJNS4_1CILi4EEENSA_ILi1EEESC_EEEEENS5_IJNSA_ILi128EEENSA_ILi256EEESF_EEENS_6half_tENS5_IJlSC_lEEESI_SJ_NS4_8TiledMMAINS4_8MMA_AtomIJNS4_26SM100_MMA_F16BF16_2x1SM_SSISI_SI_fLi128ELi256ELNS4_4UMMA5MajorE0ELSO_0ELNSN_7ScaleInE0ELSP_0EEEEEENS4_6LayoutINS5_IJSC_SC_SC_EEENS5_IJNSA_ILi0EEESU_SU_EEEEENS5_IJNS4_10UnderscoreESX_SX_EEEEENS4_18SM100_TMA_2SM_LOADENS4_14ComposedLayoutINS4_7SwizzleILi3ELi4ELi3EEENS4_18smem_ptr_flag_bitsILi16EEENSS_INS5_IJNSA_ILi8EEENSA_ILi64EEEEEENS5_IJS17_SC_EEEEEEEvNS4_8identityENS4_28SM100_TMA_2SM_LOAD_MULTICASTES1B_vS1C_EENS_8epilogue10collective18CollectiveEpilogueINS1F_23Sm100TmaWarpSpecializedILi4ELi2ELi32ELb1ELb0EEEJNS5_IJS17_SG_SF_EEENS5_IJNSS_IS17_SC_EENSS_INS5_IJNSA_ILi32EEENSA_ILi2EEEEEENS5_IJSC_SF_EEEEEEEESI_SJ_SI_SJ_NS1F_6fusion15FusionCallbacksIS1J_NS1S_17LinearCombinationISI_fSI_fLNS_15FloatRoundStyleE2EEES1K_S1R_JEEENS4_5SM1004TMEM4LOAD26SM100_TMEM_LOAD_32dp32b32xENS4_13SM90_TMA_LOADENS11_INS12_ILi2ELi4ELi3EEES15_NSS_INS5_IJS16_S1M_EEENS5_IJS1M_SC_EEEEEEENS4_39AutoVectorizingCopyWithAssumedAlignmentILi128EEENS4_14SM90_TMA_STOREES27_S29_S29_EEEvvEEEEvNT_6ParamsE)
        .other          _ZN7cutlass13device_kernelINS_4gemm6kernel13GemmUniversalIN4cute5tupleIJiiiiEEENS1_10collective13CollectiveMmaINS1_35MainloopSm100TmaUmmaWarpSpecializedILi4ELi2ELi4ENS5_IJNS4_1CILi4EEENSA_ILi1EEESC_EEEEENS5_IJNSA_ILi128EEENSA_ILi256EEESF_EEENS_6half_tENS5_IJlSC_lEEESI_SJ_NS4_8TiledMMAINS4_8MMA_AtomIJNS4_26SM100_MMA_F16BF16_2x1SM_SSISI_SI_fLi128ELi256ELNS4_4UMMA5MajorE0ELSO_0ELNSN_7ScaleInE0ELSP_0EEEEEENS4_6LayoutINS5_IJSC_SC_SC_EEENS5_IJNSA_ILi0EEESU_SU_EEEEENS5_IJNS4_10UnderscoreESX_SX_EEEEENS4_18SM100_TMA_2SM_LOADENS4_14ComposedLayoutINS4_7SwizzleILi3ELi4ELi3EEENS4_18smem_ptr_flag_bitsILi16EEENSS_INS5_IJNSA_ILi8EEENSA_ILi64EEEEEENS5_IJS17_SC_EEEEEEEvNS4_8identityENS4_28SM100_TMA_2SM_LOAD_MULTICASTES1B_vS1C_EENS_8epilogue10collective18CollectiveEpilogueINS1F_23Sm100TmaWarpSpecializedILi4ELi2ELi32ELb1ELb0EEEJNS5_IJS17_SG_SF_EEENS5_IJNSS_IS17_SC_EENSS_INS5_IJNSA_ILi32EEENSA_ILi2EEEEEENS5_IJSC_SF_EEEEEEEESI_SJ_SI_SJ_NS1F_6fusion15FusionCallbacksIS1J_NS1S_17LinearCombinationISI_fSI_fLNS_15FloatRoundStyleE2EEES1K_S1R_JEEENS4_5SM1004TMEM4LOAD26SM100_TMEM_LOAD_32dp32b32xENS4_13SM90_TMA_LOADENS11_INS12_ILi2ELi4ELi3EEES15_NSS_INS5_IJS16_S1M_EEENS5_IJS1M_SC_EEEEEEENS4_39AutoVectorizingCopyWithAssumedAlignmentILi128EEENS4_14SM90_TMA_STOREES27_S29_S29_EEEvvEEEEvNT_6ParamsE,@"STO_CUDA_ENTRY STV_DEFAULT"
_ZN7cutlass13device_kernelINS_4gemm6kernel13GemmUniversalIN4cute5tupleIJiiiiEEENS1_10collective13CollectiveMmaINS1_35MainloopSm100TmaUmmaWarpSpecializedILi4ELi2ELi4ENS5_IJNS4_1CILi4EEENSA_ILi1EEESC_EEEEENS5_IJNSA_ILi128EEENSA_ILi256EEESF_EEENS_6half_tENS5_IJlSC_lEEESI_SJ_NS4_8TiledMMAINS4_8MMA_AtomIJNS4_26SM100_MMA_F16BF16_2x1SM_SSISI_SI_fLi128ELi256ELNS4_4UMMA5MajorE0ELSO_0ELNSN_7ScaleInE0ELSP_0EEEEEENS4_6LayoutINS5_IJSC_SC_SC_EEENS5_IJNSA_ILi0EEESU_SU_EEEEENS5_IJNS4_10UnderscoreESX_SX_EEEEENS4_18SM100_TMA_2SM_LOADENS4_14ComposedLayoutINS4_7SwizzleILi3ELi4ELi3EEENS4_18smem_ptr_flag_bitsILi16EEENSS_INS5_IJNSA_ILi8EEENSA_ILi64EEEEEENS5_IJS17_SC_EEEEEEEvNS4_8identityENS4_28SM100_TMA_2SM_LOAD_MULTICASTES1B_vS1C_EENS_8epilogue10collective18CollectiveEpilogueINS1F_23Sm100TmaWarpSpecializedILi4ELi2ELi32ELb1ELb0EEEJNS5_IJS17_SG_SF_EEENS5_IJNSS_IS17_SC_EENSS_INS5_IJNSA_ILi32EEENSA_ILi2EEEEEENS5_IJSC_SF_EEEEEEEESI_SJ_SI_SJ_NS1F_6fusion15FusionCallbacksIS1J_NS1S_17LinearCombinationISI_fSI_fLNS_15FloatRoundStyleE2EEES1K_S1R_JEEENS4_5SM1004TMEM4LOAD26SM100_TMEM_LOAD_32dp32b32xENS4_13SM90_TMA_LOADENS11_INS12_ILi2ELi4ELi3EEES15_NSS_INS5_IJS16_S1M_EEENS5_IJS1M_SC_EEEEEEENS4_39AutoVectorizingCopyWithAssumedAlignmentILi128EEENS4_14SM90_TMA_STOREES27_S29_S29_EEEvvEEEEvNT_6ParamsE:
[----:B------:R-:W1:Y:S01]  /*0000*/  LDC R1, c[0x0][0x37c] ;  /* 0x0000df00ff017b82 */ /* 0x000e620000000800 */
[----:B------:R-:W2:Y:S01]  /*0010*/  S2R R94, SR_TID.X ;  /* 0x00000000005e7919 */ /* 0x000ea20000002100 */
[----:B------:R-:W3:Y:S06]  /*0020*/  LDCU.64 UR8, c[0x0][0x890] ;  /* 0x00011200ff0877ac */ /* 0x000eec0008000a00 */
[----:B------:R-:W4:Y:S01]  /*0030*/  S2UR UR47, SR_CgaCtaId ;  /* 0x00000000002f79c3 */ /* 0x000f220000008800 */
[----:B------:R-:W-:Y:S02]  /*0040*/  PRMT R80, RZ, 0x7610, R80 ;  /* 0x00007610ff507816 */ /* 0x000fe40000000050 */
[----:B------:R-:W-:Y:S01]  /*0050*/  ELECT P1, URZ, PT ;  /* 0x0000000000ff782f */ /* 0x000fe20003820000 */
[----:B---3--:R-:W-:-:S04]  /*0060*/  UISETP.NE.U32.AND UP0, UPT, UR8, URZ, UPT ;  /* 0x000000ff0800728c */ /* 0x008fc8000bf05070 */
[----:B------:R-:W-:Y:S02]  /*0070*/  UISETP.NE.AND.EX UP0, UPT, UR9, URZ, UPT, UP0 ;  /* 0x000000ff0900728c */ /* 0x000fe4000bf05300 */
[----:B----4-:R-:W-:Y:S02]  /*0080*/  ULOP3.LUT UR68, UR47, 0x1, URZ, 0xc0, !UPT ;  /* 0x000000012f447892 */ /* 0x010fe4000f8ec0ff */
[----:B------:R-:W-:Y:S01]  /*0090*/  ULOP3.LUT UR69, UR47, 0x1, URZ, 0x3c, !UPT ;  /* 0x000000012f457892 */ /* 0x000fe2000f8e3cff */
[----:B--2---:R-:W-:-:S05]  /*00a0*/  SHF.R.U32.HI R81, RZ, 0x5, R94 ;  /* 0x00000005ff517819 */ /* 0x004fca000001165e */
[----:B------:R-:W2:Y:S02]  /*00b0*/  SHFL.IDX PT, R0, R81, RZ, 0x1f ;  /* 0x00001fff51007589 */ /* 0x000ea400000e0000 */
[----:B--2---:R-:W-:Y:S01]  /*00c0*/  R2UR UR20, R0 ;  /* 0x00000000001472ca */ /* 0x004fe200000e0000 */
[----:B-1----:R-:W-:-:S14]  /*00d0*/  BRA.U UP0, `(.L_x_0) ;  /* 0x0000000100307547 */ /* 0x002fdc000b800000 */
[----:B------:R-:W1:Y:S02]  /*00e0*/  LDCU.64 UR4, c[0x0][0x888] ;  /* 0x00011100ff0477ac */ /* 0x000e640008000a00 */
[----:B-1----:R-:W-:-:S04]  /*00f0*/  UISETP.NE.U32.AND UP0, UPT, UR4, URZ, UPT ;  /* 0x000000ff0400728c */ /* 0x002fc8000bf05070 */
[----:B------:R-:W-:-:S09]  /*0100*/  UISETP.NE.AND.EX UP0, UPT, UR5, URZ, UPT, UP0 ;  /* 0x000000ff0500728c */ /* 0x000fd2000bf05300 */
[----:B------:R-:W-:Y:S05]  /*0110*/  BRA.U !UP0, `(.L_x_1) ;  /* 0x0000000108147547 */ /* 0x000fea000b800000 */
[----:B------:R-:W1:Y:S01]  /*0120*/  LDC.64 R2, c[0x0][0x888] ;  /* 0x00022200ff027b82 */ /* 0x000e620000000a00 */
[----:B------:R-:W1:Y:S02]  /*0130*/  LDCU.64 UR4, c[0x0][0x358] ;  /* 0x00006b00ff0477ac */ /* 0x000e640008000a00 */
[----:B-1----:R1:W5:Y:S01]  /*0140*/  LDG.E R41, desc[UR4][R2.64] ;  /* 0x0000000402297981 */ /* 0x002362000c1e1900 */
[----:B------:R-:W-:Y:S01]  /*0150*/  HFMA2 R80, -RZ, RZ, 0, 5.9604644775390625e-08 ;  /* 0x00000001ff507431 */ /* 0x000fe200000001ff */
[----:B------:R-:W-:Y:S05]  /*0160*/  BRA `(.L_x_0) ;  /* 0x00000000000c7947 */ /* 0x000fea0003800000 */
.L_x_1:
[----:B------:R-:W1:Y:S01]  /*0170*/  LDCU UR4, c[0x0][0x880] ;  /* 0x00011000ff0477ac */ /* 0x000e620008000800 */
[----:B------:R-:W-:Y:S01]  /*0180*/  HFMA2 R80, -RZ, RZ, 0, 5.9604644775390625e-08 ;  /* 0x00000001ff507431 */ /* 0x000fe200000001ff */
[----:B-1----:R-:W-:-:S07]  /*0190*/  MOV R41, UR4 ;  /* 0x0000000400297c02 */ /* 0x002fce0008000f00 */
.L_x_0:
[----:B------:R-:W2:Y:S02]  /*01a0*/  LDCU.64 UR4, c[0x0][0x8b0] ;  /* 0x00011600ff0477ac */ /* 0x000ea40008000a00 */
[----:B--2---:R-:W-:-:S04]  /*01b0*/  UISETP.NE.U32.AND UP0, UPT, UR4, URZ, UPT ;  /* 0x000000ff0400728c */ /* 0x004fc8000bf05070 */
[----:B------:R-:W-:-:S09]  /*01c0*/  UISETP.NE.AND.EX UP0, UPT, UR5, URZ, UPT, UP0 ;  /* 0x000000ff0500728c */ /* 0x000fd2000bf05300 */
[----:B------:R-:W-:Y:S05]  /*01d0*/  BRA.U UP0, `(.L_x_2) ;  /* 0x0000000100287547 */ /* 0x000fea000b800000 */
[----:B------:R-:W2:Y:S02]  /*01e0*/  LDCU.64 UR4, c[0x0][0x8a8] ;  /* 0x00011500ff0477ac */ /* 0x000ea40008000a00 */
[----:B--2---:R-:W-:-:S04]  /*01f0*/  UISETP.NE.U32.AND UP0, UPT, UR4, URZ, UPT ;  /* 0x000000ff0400728c */ /* 0x004fc8000bf05070 */
[----:B------:R-:W-:-:S09]  /*0200*/  UISETP.NE.AND.EX UP0, UPT, UR5, URZ, UPT, UP0 ;  /* 0x000000ff0500728c */ /* 0x000fd2000bf05300 */
[----:B------:R-:W-:Y:S05]  /*0210*/  BRA.U !UP0, `(.L_x_3) ;  /* 0x0000000108107547 */ /* 0x000fea000b800000 */
[----:B------:R-:W2:Y:S01]  /*0220*/  LDC.64 R38, c[0x0][0x8a8] ;  /* 0x00022a00ff267b82 */ /* 0x000ea20000000a00 */
[----:B------:R-:W2:Y:S02]  /*0230*/  LDCU.64 UR4, c[0x0][0x358] ;  /* 0x00006b00ff0477ac */ /* 0x000ea40008000a00 */
[----:B--2---:R2:W5:Y:S01]  /*0240*/  LDG.E R38, desc[UR4][R38.64] ;  /* 0x0000000426267981 */ /* 0x004562000c1e1900 */
[----:B------:R-:W-:Y:S05]  /*0250*/  BRA `(.L_x_2) ;  /* 0x0000000000087947 */ /* 0x000fea0003800000 */
.L_x_3:
[----:B------:R-:W2:Y:S02]  /*0260*/  LDCU UR4, c[0x0][0x8a0] ;  /* 0x00011400ff0477ac */ /* 0x000ea40008000800 */
[----:B--2---:R-:W-:Y:S02]  /*0270*/  MOV R38, UR4 ;  /* 0x0000000400267c02 */ /* 0x004fe40008000f00 */
.L_x_2:
[----:B------:R-:W-:Y:S01]  /*0280*/  IMAD.U32 R0, RZ, RZ, UR20 ;  /* 0x00000014ff007e24 */ /* 0x000fe2000f8e00ff */
[----:B------:R-:W-:Y:S04]  /*0290*/  BSSY.RECONVERGENT B0, `(.L_x_4) ;  /* 0x000000c000007945 */ /* 0x000fe80003800200 */
[C---:B------:R-:W-:Y:S02]  /*02a0*/  ISETP.NE.OR P2, PT, R0.reuse, 0x1, !P1 ;  /* 0x000000010000780c */ /* 0x040fe40004f45670 */
[----:B------:R-:W-:-:S11]  /*02b0*/  ISETP.NE.OR P0, PT, R0, 0x3, !P1 ;  /* 0x000000030000780c */ /* 0x000fd60004f05670 */
[----:B------:R-:W-:Y:S05]  /*02c0*/  @P2 BRA `(.L_x_5) ;  /* 0x0000000000202947 */ /* 0x000fea0003800000 */
[----:B------:R-:W3:Y:S02]  /*02d0*/  LDCU.64 UR4, c[0x0][0x348] ;  /* 0x00006900ff0477ac */ /* 0x000ee40008000a00 */
[----:B---3--:R-:W-:Y:S02]  /*02e0*/  UIADD3 UR6, UP1, UPT, UR4, 0x80, URZ ;  /* 0x0000008004067890 */ /* 0x008fe4000ff3e0ff */
[----:B------:R-:W-:Y:S02]  /*02f0*/  UIADD3 UR4, UP0, UPT, UR4, 0x180, URZ ;  /* 0x0000018004047890 */ /* 0x000fe4000ff1e0ff */
[----:B------:R-:W-:Y:S02]  /*0300*/  UIADD3.X UR7, UPT, UPT, URZ, UR5, URZ, UP1, !UPT ;  /* 0x00000005ff077290 */ /* 0x000fe40008ffe4ff */
[----:B------:R-:W-:-:S07]  /*0310*/  UIADD3.X UR5, UPT, UPT, URZ, UR5, URZ, UP0, !UPT ;  /* 0x00000005ff057290 */ /* 0x000fce00087fe4ff */
[----:B------:R3:W-:Y:S02]  /*0320*/  UTMACCTL.PF [UR6] ;  /* 0x00000000060079b9 */ /* 0x0007e40008040000 */
[----:B------:R3:W-:Y:S02]  /*0330*/  UTMACCTL.PF [UR4] ;  /* 0x00000000040079b9 */ /* 0x0007e40008040000 */
[----:B---3--:R-:W-:Y:S01]  /*0340*/  NOP ;  /* 0x0000000000007918 */ /* 0x008fe20000000000 */
.L_x_5:
[----:B------:R-:W-:Y:S05]  /*0350*/  BSYNC.RECONVERGENT B0 ;  /* 0x0000000000007941 */ /* 0x000fea0003800200 */
.L_x_4:
[----:B------:R-:W-:Y:S04]  /*0360*/  BSSY.RECONVERGENT B0, `(.L_x_6) ;  /* 0x000000a000007945 */ /* 0x000fe80003800200 */
        /* <DEDUP_REMOVED lines=9> */
.L_x_7:
[----:B------:R-:W-:Y:S05]  /*0400*/  BSYNC.RECONVERGENT B0 ;  /* 0x0000000000007941 */ /* 0x000fea0003800200 */
.L_x_6:
[----:B------:R-:W3:Y:S01]  /*0410*/  LDCU.64 UR4, c[0x0][0x888] ;  /* 0x00011100ff0477ac */ /* 0x000ee20008000a00 */
[----:B------:R-:W-:Y:S02]  /*0420*/  UISETP.EQ.U32.AND UP2, UPT, UR8, URZ, UPT ;  /* 0x000000ff0800728c */ /* 0x000fe4000bf42070 */
[----:B------:R-:W-:Y:S02]  /*0430*/  UPLOP3.LUT UP4, UPT, UPT, UPT, UPT, 0x80, 0x8 ;  /* 0x000000000008789c */ /* 0x000fe40003f8f070 */
[----:B---3--:R-:W-:-:S04]  /*0440*/  UISETP.NE.U32.AND UP0, UPT, UR4, URZ, UPT ;  /* 0x000000ff0400728c */ /* 0x008fc8000bf05070 */
[----:B------:R-:W-:-:S04]  /*0450*/  UISETP.NE.AND.EX UP1, UPT, UR5, URZ, UPT, UP0 ;  /* 0x000000ff0500728c */ /* 0x000fc8000bf25300 */
[----:B------:R-:W-:-:S04]  /*0460*/  UISETP.EQ.OR.EX UP3, UPT, UR9, URZ, !UP1, UP2 ;  /* 0x000000ff0900728c */ /* 0x000fc8000cf62720 */
[----:B------:R-:W-:-:S06]  /*0470*/  UP2UR UR4, UPR, URZ, 0x8 ;  /* 0x00000008ff047883 */ /* 0x000fcc0008000000 */
[----:B------:R-:W-:Y:S01]  /*0480*/  MOV R83, UR4 ;  /* 0x0000000400537c02 */ /* 0x000fe20008000f00 */
[----:B------:R-:W-:Y:S06]  /*0490*/  BRA.U !UP3, `(.L_x_8) ;  /* 0x000000010b207547 */ /* 0x000fec000b800000 */
[----:B------:R-:W-:Y:S01]  /*04a0*/  UISETP.NE.U32.AND UP2, UPT, UR8, URZ, UPT ;  /* 0x000000ff0800728c */ /* 0x000fe2000bf45070 */
[----:B-----5:R-:W-:Y:S01]  /*04b0*/  FSETP.NEU.AND P0, PT, R41, RZ, PT ;  /* 0x000000ff2900720b */ /* 0x020fe20003f0d000 */
[----:B------:R-:W-:Y:S02]  /*04c0*/  USEL UR4, URZ, 0xffffffff, UP1 ;  /* 0xffffffffff047887 */ /* 0x000fe40008800000 */
[----:B------:R-:W-:-:S10]  /*04d0*/  UISETP.NE.AND.EX UP2, UPT, UR9, URZ, UPT, UP2 ;  /* 0x000000ff0900728c */ /* 0x000fd4000bf45320 */
[----:B------:R-:W-:Y:S01]  /*04e0*/  VOTEU.ANY UP0, P0 ;  /* 0x0000000000ff7886 */ /* 0x000fe20000000100 */
[----:B------:R-:W-:-:S04]  /*04f0*/  @!UP2 USEL UR4, URZ, 0xffffffff, UP0 ;  /* 0xffffffffff04a887 */ /* 0x000fc80008000000 */
[----:B------:R-:W-:-:S04]  /*0500*/  ULOP3.LUT UR4, UR4, 0x1, URZ, 0xc0, !UPT ;  /* 0x0000000104047892 */ /* 0x000fc8000f8ec0ff */
[----:B------:R-:W-:-:S11]  /*0510*/  UISETP.NE.U32.AND UP4, UPT, UR4, 0x1, UPT ;  /* 0x000000010400788c */ /* 0x000fd6000bf85070 */
.L_x_8:
[----:B------:R-:W3:Y:S01]  /*0520*/  SHFL.IDX PT, R0, R81, RZ, 0x1f ;  /* 0x00001fff51007589 */ /* 0x000ee200000e0000 */
[----:B------:R-:W-:-:S04]  /*0530*/  UISETP.NE.AND UP0, UPT, UR20, 0x2, UPT ;  /* 0x000000021400788c */ /* 0x000fc8000bf05270 */
[----:B------:R-:W-:Y:S02]  /*0540*/  UISETP.EQ.AND UP2, UPT, UR68, URZ, !UP0 ;  /* 0x000000ff4400728c */ /* 0x000fe4000c742270 */
[----:B------:R-:W-:-:S04]  /*0550*/  USEL UR53, URZ, 0x1, UP0 ;  /* 0x00000001ff357887 */ /* 0x000fc80008000000 */
[----:B------:R-:W-:Y:S02]  /*0560*/  PLOP3.LUT P4, PT, P1, PT, UP2, 0x80, 0x8 ;  /* 0x000000000008781c */ /* 0x000fe40000f8f028 */
[----:B---3--:R-:W-:-:S13]  /*0570*/  ISETP.NE.AND P0, PT, R0, RZ, PT ;  /* 0x000000ff0000720c */ /* 0x008fda0003f05270 */
[----:B------:R-:W-:Y:S05]  /*0580*/  @P0 BRA `(.L_x_9) ;  /* 0x0000000000540947 */ /* 0x000fea0003800000 */
[----:B------:R-:W-:Y:S01]  /*0590*/  UMOV UR4, 0x400 ;  /* 0x0000040000047882 */ /* 0x000fe20000000000 */
[----:B------:R-:W-:Y:S01]  /*05a0*/  UMOV UR8, 0x1 ;  /* 0x0000000100087882 */ /* 0x000fe20000000000 */
[----:B------:R-:W-:Y:S01]  /*05b0*/  UMOV UR6, 0x2 ;  /* 0x0000000200067882 */ /* 0x000fe20000000000 */
[----:B------:R-:W-:Y:S02]  /*05c0*/  ULEA UR4, UR47, UR4, 0x18 ;  /* 0x000000042f047291 */ /* 0x000fe4000f8ec0ff */
[----:B------:R-:W-:-:S04]  /*05d0*/  UIADD3 UR8, UPT, UPT, -UR8, 0x100000, URZ ;  /* 0x0010000008087890 */ /* 0x000fc8000fffe1ff */
[----:B------:R-:W-:Y:S02]  /*05e0*/  USHF.L.U32 UR9, UR8, 0xb, URZ ;  /* 0x0000000b08097899 */ /* 0x000fe400080006ff */
[----:B------:R-:W-:Y:S02]  /*05f0*/  USHF.L.U32 UR8, UR8, 0x1, URZ ;  /* 0x0000000108087899 */ /* 0x000fe400080006ff */
[----:B------:R-:W-:-:S04]  /*0600*/  UIADD3 UR6, UPT, UPT, -UR6, 0x100000, URZ ;  /* 0x0010000006067890 */ /* 0x000fc8000fffe1ff */
[----:B------:R-:W-:Y:S02]  /*0610*/  USHF.L.U32 UR7, UR6, 0xb, URZ ;  /* 0x0000000b06077899 */ /* 0x000fe400080006ff */
[----:B------:R-:W-:Y:S01]  /*0620*/  USHF.L.U32 UR6, UR6, 0x1, URZ ;  /* 0x0000000106067899 */ /* 0x000fe200080006ff */
[----:B------:R-:W-:Y:S01]  /*0630*/  ELECT P0, URZ, PT ;  /* 0x0000000000ff782f */ /* 0x000fe20003800000 */
[----:B------:R-:W3:Y:S02]  /*0640*/  FENCE.VIEW.ASYNC.S ;  /* 0x00000000000073c6 */ /* 0x000ee40000000000 */
[----:B---3--:R3:W4:Y:S08]  /*0650*/  SYNCS.EXCH.64 URZ, [UR4], UR8 ;  /* 0x0000000804ff75b2 */ /* 0x0087300008000100 */
[----:B------:R3:W1:Y:S01]  /*0660*/  SYNCS.EXCH.64 URZ, [UR4+0x20], UR6 ;  /* 0x0000200604ff75b2 */ /* 0x0006620008000100 */
[----:B------:R3:W1:Y:S01]  /*0670*/  SYNCS.EXCH.64 URZ, [UR4+0x8], UR8 ;  /* 0x0000080804ff75b2 */ /* 0x0006620008000100 */
[----:B------:R3:W1:Y:S01]  /*0680*/  SYNCS.EXCH.64 URZ, [UR4+0x28], UR6 ;  /* 0x0000280604ff75b2 */ /* 0x0006620008000100 */
[----:B------:R3:W1:Y:S01]  /*0690*/  SYNCS.EXCH.64 URZ, [UR4+0x10], UR8 ;  /* 0x0000100804ff75b2 */ /* 0x0006620008000100 */
[----:B------:R3:W1:Y:S01]  /*06a0*/  SYNCS.EXCH.64 URZ, [UR4+0x30], UR6 ;  /* 0x0000300604ff75b2 */ /* 0x0006620008000100 */
[----:B------:R3:W1:Y:S01]  /*06b0*/  SYNCS.EXCH.64 URZ, [UR4+0x18], UR8 ;  /* 0x0000180804ff75b2 */ /* 0x0006620008000100 */
[----:B------:R3:W1:Y:S01]  /*06c0*/  SYNCS.EXCH.64 URZ, [UR4+0x38], UR6 ;  /* 0x0000380604ff75b2 */ /* 0x0006620008000100 */
[----:B------:R-:W-:Y:S01]  /*06d0*/  NOP ;  /* 0x0000000000007918 */ /* 0x000fe20000000000 */
.L_x_9:
[----:B------:R-:W2:Y:S01]  /*06e0*/  SHFL.IDX PT, R0, R81, RZ, 0x1f ;  /* 0x00001fff51007589 */ /* 0x000ea200000e0000 */
[----:B------:R-:W-:Y:S01]  /*06f0*/  NOP ;  /* 0x0000000000007918 */ /* 0x000fe20000000000 */
[----:B--2---:R-:W-:-:S13]  /*0700*/  ISETP.NE.AND P0, PT, R0, 0x1, PT ;  /* 0x000000010000780c */ /* 0x004fda0003f05270 */
[----:B------:R-:W-:Y:S05]  /*0710*/  @P0 BRA `(.L_x_10) ;  /* 0x0000000000540947 */ /* 0x000fea0003800000 */
[----:B---3--:R-:W-:Y:S01]  /*0720*/  UMOV UR4, 0x400 ;  /* 0x0000040000047882 */ /* 0x008fe20000000000 */
        /* <DEDUP_REMOVED lines=10> */
[----:B------:R-:W2:Y:S02]  /*07d0*/  FENCE.VIEW.ASYNC.S ;  /* 0x00000000000073c6 */ /* 0x000ea40000000000 */
[----:B--2---:R2:W3:Y:S08]  /*07e0*/  SYNCS.EXCH.64 URZ, [UR4+0x40], UR8 ;  /* 0x0000400804ff75b2 */ /* 0x0044f00008000100 */
        /* <DEDUP_REMOVED lines=8> */
.L_x_10:
[----:B------:R-:W4:Y:S01]  /*0870*/  SHFL.IDX PT, R0, R81, RZ, 0x1f ;  /* 0x00001fff51007589 */ /* 0x000f2200000e0000 */
[----:B------:R-:W-:Y:S01]  /*0880*/  NOP ;  /* 0x0000000000007918 */ /* 0x000fe20000000000 */
[----:B----4-:R-:W-:-:S13]  /*0890*/  ISETP.NE.AND P0, PT, R0, 0x3, PT ;  /* 0x000000030000780c */ /* 0x010fda0003f05270 */
[----:B------:R-:W-:Y:S05]  /*08a0*/  @P0 BRA `(.L_x_11) ;  /* 0x00000000002c0947 */ /* 0x000fea0003800000 */
[----:B--23--:R-:W-:Y:S01]  /*08b0*/  UMOV UR6, 0x400 ;  /* 0x0000040000067882 */ /* 0x00cfe20000000000 */
[----:B------:R-:W-:Y:S01]  /*08c0*/  UMOV UR4, 0x20 ;  /* 0x0000002000047882 */ /* 0x000fe20000000000 */
[----:B------:R-:W-:Y:S02]  /*08d0*/  ULEA UR6, UR47, UR6, 0x18 ;  /* 0x000000062f067291 */ /* 0x000fe4000f8ec0ff */
[----:B------:R-:W-:-:S04]  /*08e0*/  UIADD3 UR4, UPT, UPT, -UR4, 0x100000, URZ ;  /* 0x0010000004047890 */ /* 0x000fc8000fffe1ff */
[----:B------:R-:W-:Y:S02]  /*08f0*/  USHF.L.U32 UR5, UR4, 0xb, URZ ;  /* 0x0000000b04057899 */ /* 0x000fe400080006ff */
[----:B------:R-:W-:Y:S01]  /*0900*/  USHF.L.U32 UR4, UR4, 0x1, URZ ;  /* 0x0000000104047899 */ /* 0x000fe200080006ff */
[----:B------:R-:W-:Y:S01]  /*0910*/  ELECT P0, URZ, PT ;  /* 0x0000000000ff782f */ /* 0x000fe20003800000 */
[----:B------:R-:W2:Y:S10]  /*0920*/  FENCE.VIEW.ASYNC.S ;  /* 0x00000000000073c6 */ /* 0x000eb40000000000 */
[----:B--2---:R4:W2:Y:S01]  /*0930*/  SYNCS.EXCH.64 URZ, [UR6+0x80], UR4 ;  /* 0x0000800406ff75b2 */ /* 0x0048a20008000100 */
[----:B------:R4:W3:Y:S02]  /*0940*/  SYNCS.EXCH.64 URZ, [UR6+0x88], UR4 ;  /* 0x0000880406ff75b2 */ /* 0x0008e40008000100 */
[----:B----4-:R-:W-:Y:S01]  /*0950*/  NOP ;  /* 0x0000000000007918 */ /* 0x010fe20000000000 */
.L_x_11:
[----:B------:R-:W4:Y:S01]  /*0960*/  SHFL.IDX PT, R0, R81, RZ, 0x1f ;  /* 0x00001fff51007589 */ /* 0x000f2200000e0000 */
[----:B------:R-:W-:Y:S01]  /*0970*/  NOP ;  /* 0x0000000000007918 */ /* 0x000fe20000000000 */
[----:B----4-:R-:W-:-:S13]  /*0980*/  ISETP.NE.AND P0, PT, R0, 0x4, PT ;  /* 0x000000040000780c */ /* 0x010fda0003f05270 */
[----:B------:R-:W-:Y:S05]  /*0990*/  @P0 BRA `(.L_x_12) ;  /* 0x0000000000480947 */ /* 0x000fea0003800000 */
[----:B--23--:R-:W-:Y:S01]  /*09a0*/  UMOV UR4, 0x3a0 ;  /* 0x000003a000047882 */ /* 0x00cfe20000000000 */
[----:B------:R-:W-:Y:S01]  /*09b0*/  UMOV UR6, 0x400 ;  /* 0x0000040000067882 */ /* 0x000fe20000000000 */
[----:B------:R-:W-:Y:S01]  /*09c0*/  USEL UR4, UR4, 0x320, UP4 ;  /* 0x0000032004047887 */ /* 0x000fe2000a000000 */
        /* <DEDUP_REMOVED lines=10> */
[----:B--2---:R4:W2:Y:S08]  /*0a70*/  SYNCS.EXCH.64 URZ, [UR6+0x90], UR8 ;  /* 0x0000900806ff75b2 */ /* 0x0048b00008000100 */
[----:B------:R4:W3:Y:S01]  /*0a80*/  SYNCS.EXCH.64 URZ, [UR6+0xa0], UR4 ;  /* 0x0000a00406ff75b2 */ /* 0x0008e20008000100 */
[----:B------:R4:W1:Y:S01]  /*0a90*/  SYNCS.EXCH.64 URZ, [UR6+0x98], UR8 ;  /* 0x0000980806ff75b2 */ /* 0x0008620008000100 */
[----:B------:R4:W1:Y:S02]  /*0aa0*/  SYNCS.EXCH.64 URZ, [UR6+0xa8], UR4 ;  /* 0x0000a80406ff75b2 */ /* 0x0008640008000100 */
[----:B----4-:R-:W-:Y:S01]  /*0ab0*/  NOP ;  /* 0x0000000000007918 */ /* 0x010fe20000000000 */
.L_x_12:
[----:B------:R-:W4:Y:S01]  /*0ac0*/  SHFL.IDX PT, R0, R81, RZ, 0x1f ;  /* 0x00001fff51007589 */ /* 0x000f2200000e0000 */
[----:B------:R-:W-:Y:S01]  /*0ad0*/  NOP ;  /* 0x0000000000007918 */ /* 0x000fe20000000000 */
[----:B----4-:R-:W-:-:S13]  /*0ae0*/  ISETP.NE.AND P0, PT, R0, 0x5, PT ;  /* 0x000000050000780c */ /* 0x010fda0003f05270 */
[----:B------:R-:W-:Y:S05]  /*0af0*/  @P0 BRA `(.L_x_13) ;  /* 0x0000000000540947 */ /* 0x000fea0003800000 */
[----:B--23--:R-:W-:Y:S01]  /*0b00*/  UMOV UR4, 0x400 ;  /* 0x0000040000047882 */ /* 0x00cfe20000000000 */
        /* <DEDUP_REMOVED lines=14> */
[----:B------:R4:W1:Y:S01]  /*0bf0*/  SYNCS.EXCH.64 URZ, [UR4+0xd8], UR8 ;  /* 0x0000d80804ff75b2 */ /* 0x0008620008000100 */
[----:B------:R4:W1:Y:S01]  /*0c00*/  SYNCS.EXCH.64 URZ, [UR4+0xc0], UR6 ;  /* 0x0000c00604ff75b2 */ /* 0x0008620008000100 */
[----:B------:R4:W1:Y:S01]  /*0c10*/  SYNCS.EXCH.64 URZ, [UR4+0xe0], UR8 ;  /* 0x0000e00804ff75b2 */ /* 0x0008620008000100 */
[----:B------:R4:W1:Y:S01]  /*0c20*/  SYNCS.EXCH.64 URZ, [UR4+0xc8], UR6 ;  /* 0x0000c80604ff75b2 */ /* 0x0008620008000100 */
[----:B------:R4:W1:Y:S02]  /*0c30*/  SYNCS.EXCH.64 URZ, [UR4+0xe8], UR8 ;  /* 0x0000e80804ff75b2 */ /* 0x0008640008000100 */
[----:B----4-:R-:W-:Y:S01]  /*0c40*/  NOP ;  /* 0x0000000000007918 */ /* 0x010fe20000000000 */
.L_x_13:
[----:B------:R-:W4:Y:S01]  /*0c50*/  SHFL.IDX PT, R0, R81, RZ, 0x1f ;  /* 0x00001fff51007589 */ /* 0x000f2200000e0000 */
[----:B------:R-:W-:Y:S01]  /*0c60*/  ISETP.NE.OR P1, PT, RZ, UR20, !P1 ;  /* 0x00000014ff007c0c */ /* 0x000fe2000cf25670 */
        /* <DEDUP_REMOVED lines=12> */
[----:B------:R4:W3:Y:S01]  /*0d30*/  SYNCS.EXCH.64 URZ, [UR4+0x100], UR6 ;  /* 0x0001000604ff75b2 */ /* 0x0008e20008000100 */
[----:B------:R4:W1:Y:S01]  /*0d40*/  SYNCS.EXCH.64 URZ, [UR4+0xf8], UR6 ;  /* 0x0000f80604ff75b2 */ /* 0x0008620008000100 */
[----:B------:R4:W1:Y:S02]  /*0d50*/  SYNCS.EXCH.64 URZ, [UR4+0x108], UR6 ;  /* 0x0001080604ff75b2 */ /* 0x0008640008000100 */
[----:B----4-:R-:W-:Y:S01]  /*0d60*/  NOP ;  /* 0x0000000000007918 */ /* 0x010fe20000000000 */
.L_x_14:
[----:B------:R-:W-:Y:S01]  /*0d70*/  VOTEU.ALL UP0, P1 ;  /* 0x0000000000ff7886 */ /* 0x000fe20000800000 */
[----:B--23--:R-:W-:Y:S01]  /*0d80*/  UMOV UR4, 0x20 ;  /* 0x0000002000047882 */ /* 0x00cfe20000000000 */
[----:B------:R-:W2:Y:S01]  /*0d90*/  LDCU UR7, c[0x0][0x36c] ;  /* 0x00006d80ff0777ac */ /* 0x000ea20008000800 */
[----:B------:R-:W-:Y:S01]  /*0da0*/  NOP ;  /* 0x0000000000007918 */ /* 0x000fe20000000000 */
[----:B------:R-:W-:Y:S01]  /*0db0*/  LOP3.LUT R0, R94, 0x1f, RZ, 0xc0, !PT ;  /* 0x0000001f5e007812 */ /* 0x000fe200078ec0ff */
[----:B------:R-:W-:Y:S01]  /*0dc0*/  @!UP0 UMOV UR6, 0x400 ;  /* 0x0000040000068882 */ /* 0x000fe20000000000 */
[----:B------:R-:W-:-:S04]  /*0dd0*/  @!UP0 UIADD3 UR4, UPT, UPT, -UR4, 0x100000, URZ ;  /* 0x0010000004048890 */ /* 0x000fc8000fffe1ff */
[----:B------:R-:W-:Y:S02]  /*0de0*/  @!UP0 USHF.L.U32 UR5, UR4, 0xb, URZ ;  /* 0x0000000b04058899 */ /* 0x000fe400080006ff */
[----:B------:R-:W-:Y:S02]  /*0df0*/  @!UP0 USHF.L.U32 UR4, UR4, 0x1, URZ ;  /* 0x0000000104048899 */ /* 0x000fe400080006ff */
[----:B------:R-:W-:Y:S01]  /*0e00*/  @!UP0 ULEA UR6, UR47, UR6, 0x18 ;  /* 0x000000062f068291 */ /* 0x000fe2000f8ec0ff */
[----:B------:R-:W-:Y:S01]  /*0e10*/  VOTEU.ALL UP0, P1 ;  /* 0x0000000000ff7886 */ /* 0x000fe20000800000 */
[----:B------:R-:W-:Y:S02]  /*0e20*/  UISETP.NE.AND UP5, UPT, UR20, URZ, UPT ;  /* 0x000000ff1400728c */ /* 0x000fe4000bfa5270 */
[----:B--2---:R-:W-:Y:S01]  /*0e30*/  UISETP.EQ.U32.AND UP6, UPT, UR7, 0x1, UPT ;  /* 0x000000010700788c */ /* 0x004fe2000bfc2070 */
[----:B------:R-:W2:Y:S07]  /*0e40*/  FENCE.VIEW.ASYNC.S ;  /* 0x00000000000073c6 */ /* 0x000eae0000000000 */
[----:B--2---:R2:W3:Y:S01]  /*0e50*/  @!UP0 SYNCS.EXCH.64 URZ, [UR6+0x110], UR4 ;  /* 0x0001100406ff85b2 */ /* 0x0044e20008000100 */
[----:B------:R-:W-:Y:S05]  /*0e60*/  BRA.U !UP6, `(.L_x_15) ;  /* 0x000000010e087547 */ /* 0x000fea000b800000 */
[----:B-1-3--:R-:W-:Y:S01]  /*0e70*/  UCGABAR_ARV ;  /* 0x00000000000079c7 */ /* 0x00afe20008000000 */
[----:B------:R-:W-:Y:S05]  /*0e80*/  BRA `(.L_x_16) ;  /* 0x0000000000047947 */ /* 0x000fea0003800000 */
.L_x_15:
[----:B-1-3--:R-:W-:Y:S01]  /*0e90*/  NOP ;  /* 0x0000000000007918 */ /* 0x00afe20000000000 */
.L_x_16:
[----:B------:R-:W1:Y:S01]  /*0ea0*/  S2UR UR22, SR_CTAID.X ;  /* 0x00000000001679c3 */ /* 0x000e620000002500 */
[----:B------:R-:W-:-:S05]  /*0eb0*/  CS2R.32 R82, SR_CgaSize ;  /* 0x0000000000527805 */ /* 0x000fca0000008a00 */
[----:B------:R-:W-:-:S05]  /*0ec0*/  IMAD R82, R82, -0xa0, RZ ;  /* 0xffffff6052527824 */ /* 0x000fca00078e02ff */
[----:B--2---:R-:W-:-:S14]  /*0ed0*/  R2UR UR5, R82 ;  /* 0x00000000520572ca */ /* 0x004fdc00000e0000 */
[----:B------:R-:W2:Y:S01]  /*0ee0*/  LDCU UR5, c[0x0][UR5+0x2b0] ;  /* 0x00005600050577ac */ /* 0x000ea20008000800 */
[----:B------:R-:W-:-:S05]  /*0ef0*/  CS2R.32 R82, SR_CgaSize ;  /* 0x0000000000527805 */ /* 0x000fca0000008a00 */
[----:B------:R-:W-:-:S05]  /*0f00*/  IMAD R82, R82, -0xa0, RZ ;  /* 0xffffff6052527824 */ /* 0x000fca00078e02ff */
[----:B------:R-:W-:-:S14]  /*0f10*/  R2UR UR4, R82 ;  /* 0x00000000520472ca */ /* 0x000fdc00000e0000 */
[----:B------:R-:W3:Y:S01]  /*0f20*/  LDCU UR4, c[0x0][UR4+0x2b4] ;  /* 0x00005680040477ac */ /* 0x000ee20008000800 */
[----:B------:R-:W4:Y:S01]  /*0f30*/  S2UR UR27, SR_CTAID.Y ;  /* 0x00000000001b79c3 */ /* 0x000f220000002600 */
[----:B------:R-:W-:-:S05]  /*0f40*/  CS2R.32 R82, SR_CgaSize ;  /* 0x0000000000527805 */ /* 0x000fca0000008a00 */
[----:B------:R-:W-:-:S05]  /*0f50*/  IMAD R82, R82, -0xa0, RZ ;  /* 0xffffff6052527824 */ /* 0x000fca00078e02ff */
[----:B------:R-:W-:-:S14]  /*0f60*/  R2UR UR7, R82 ;  /* 0x00000000520772ca */ /* 0x000fdc00000e0000 */
[----:B------:R-:W3:Y:S01]  /*0f70*/  LDCU UR7, c[0x0][UR7+0x2a4] ;  /* 0x00005480070777ac */ /* 0x000ee20008000800 */
[----:B------:R-:W-:Y:S01]  /*0f80*/  UISETP.GT.U32.AND UP0, UPT, UR68, 0xffff, UPT ;  /* 0x0000ffff4400788c */ /* 0x000fe2000bf04070 */
[----:B------:R-:W-:-:S05]  /*0f90*/  CS2R.32 R82, SR_CgaSize ;  /* 0x0000000000527805 */ /* 0x000fca0000008a00 */
[----:B------:R-:W-:-:S05]  /*0fa0*/  IMAD R82, R82, -0xa0, RZ ;  /* 0xffffff6052527824 */ /* 0x000fca00078e02ff */
[----:B------:R-:W-:-:S14]  /*0fb0*/  R2UR UR63, R82 ;  /* 0x00000000523f72ca */ /* 0x000fdc00000e0000 */
[----:B------:R-:W3:Y:S01]  /*0fc0*/  LDCU UR63, c[0x0][UR63+0x2a0] ;  /* 0x000054003f3f77ac */ /* 0x000ee20008000800 */
[----:B------:R-:W3:Y:S01]  /*0fd0*/  LDCU UR21, c[0x0][0xb24] ;  /* 0x00016480ff1577ac */ /* 0x000ee20008000800 */
[----:B------:R-:W3:Y:S01]  /*0fe0*/  LDCU UR45, c[0x0][0xb24] ;  /* 0x00016480ff2d77ac */ /* 0x000ee20008000800 */
[----:B-1----:R-:W-:Y:S01]  /*0ff0*/  I2FP.F32.U32 R3, UR22 ;  /* 0x0000001600037c45 */ /* 0x002fe20008201000 */
[----:B------:R-:W1:Y:S04]  /*1000*/  LDCU UR25, c[0x0][0xb30] ;  /* 0x00016600ff1977ac */ /* 0x000e680008000800 */
[----:B--2---:R-:W-:Y:S01]  /*1010*/  FMUL R3, R3, UR5 ;  /* 0x0000000503037c20 */ /* 0x004fe20008400000 */
[----:B------:R-:W-:Y:S01]  /*1020*/  USEL UR5, UR68, 0xffff, !UP0 ;  /* 0x0000ffff44057887 */ /* 0x000fe2000c000000 */
[----:B----4-:R-:W-:Y:S01]  /*1030*/  I2FP.F32.U32 R2, UR27 ;  /* 0x0000001b00027c45 */ /* 0x010fe20008201000 */
[----:B------:R-:W-:-:S03]  /*1040*/  USHF.L.U32 UR37, UR47, 0xb, URZ ;  /* 0x0000000b2f257899 */ /* 0x000fc600080006ff */
[----:B------:R-:W2:Y:S01]  /*1050*/  F2I.U32.TRUNC.NTZ R3, R3 ;  /* 0x0000000300037305 */ /* 0x000ea2000020f000 */
[----:B------:R-:W-:Y:S01]  /*1060*/  ULOP3.LUT UR31, UR5, 0xffff, URZ, 0xc0, !UPT ;  /* 0x0000ffff051f7892 */ /* 0x000fe2000f8ec0ff */
[----:B---3--:R-:W-:-:S06]  /*1070*/  FMUL R2, R2, UR4 ;  /* 0x0000000402027c20 */ /* 0x008fcc0008400000 */
[----:B------:R-:W3:Y:S01]  /*1080*/  F2I.U32.TRUNC.NTZ R2, R2 ;  /* 0x0000000200027305 */ /* 0x000ee2000020f000 */
[----:B--2---:R-:W-:Y:S02]  /*1090*/  R2UR UR4, R3 ;  /* 0x00000000030472ca */ /* 0x004fe400000e0000 */
[----:B------:R-:W-:Y:S02]  /*10a0*/  PRMT R3, RZ, 0x7610, R3 ;  /* 0x00007610ff037816 */ /* 0x000fe40000000003 */
[----:B---3--:R-:W-:Y:S02]  /*10b0*/  R2UR UR6, R2 ;  /* 0x00000000020672ca */ /* 0x008fe400000e0000 */
[----:B------:R-:W-:-:S07]  /*10c0*/  PRMT R2, RZ, 0x7610, R2 ;  /* 0x00007610ff027816 */ /* 0x000fce0000000002 */
[----:B------:R-:W-:-:S04]  /*10d0*/  UIADD3 UR5, UPT, UPT, -UR4, URZ, URZ ;  /* 0x000000ff04057290 */ /* 0x000fc8000fffe1ff */
[----:B------:R-:W-:Y:S02]  /*10e0*/  UIMAD UR63, UR63, UR5, UR22 ;  /* 0x000000053f3f72a4 */ /* 0x000fe4000f8e0216 */
[----:B------:R-:W-:-:S04]  /*10f0*/  UIADD3 UR4, UPT, UPT, -UR6, URZ, URZ ;  /* 0x000000ff06047290 */ /* 0x000fc8000fffe1ff */
[----:B------:R-:W-:-:S06]  /*1100*/  UIMAD UR4, UR7, UR4, UR27 ;  /* 0x00000004070472a4 */ /* 0x000fcc000f8e021b */
[----:B------:R-:W-:Y:S01]  /*1110*/  IMAD.U32 R82, RZ, RZ, UR4 ;  /* 0x00000004ff527e24 */ /* 0x000fe2000f8e00ff */
[----:B-1----:R-:W-:Y:S06]  /*1120*/  BRA.U UP5, `(.L_x_17) ;  /* 0x0000000105407547 */ /* 0x002fec000b800000 */
[----:B------:R-:W-:Y:S01]  /*1130*/  R2UR UR4, R82 ;  /* 0x00000000520472ca */ /* 0x000fe200000e0000 */
[----:B------:R-:W-:-:S12]  /*1140*/  ULOP3.LUT UR7, UR63, 0xfffffffe, URZ, 0xc0, !UPT ;  /* 0xfffffffe3f077892 */ /* 0x000fd8000f8ec0ff */
[----:B------:R-:W-:Y:S02]  /*1150*/  UISETP.NE.AND UP0, UPT, UR4, URZ, UPT ;  /* 0x000000ff0400728c */ /* 0x000fe4000bf05270 */
[----:B------:R-:W-:Y:S02]  /*1160*/  ULOP3.LUT UR4, UR63, 0x2, URZ, 0x3c, !UPT ;  /* 0x000000023f047892 */ /* 0x000fe4000f8e3cff */
[----:B------:R-:W-:Y:S02]  /*1170*/  UISETP.GT.U32.AND UP2, UPT, UR63, 0x1, UP0 ;  /* 0x000000013f00788c */ /* 0x000fe40008744070 */
[----:B------:R-:W-:Y:S02]  /*1180*/  UISETP.GT.U32.AND UP0, UPT, UR4, 0x1, UP0 ;  /* 0x000000010400788c */ /* 0x000fe40008704070 */
[----:B------:R-:W-:Y:S02]  /*1190*/  USEL UR5, URZ, 0x2, UP2 ;  /* 0x00000002ff057887 */ /* 0x000fe40009000000 */
[----:B------:R-:W-:-:S02]  /*11a0*/  USEL UR6, URZ, 0x1, UP2 ;  /* 0x00000001ff067887 */ /* 0x000fc40009000000 */
[----:B------:R-:W-:Y:S02]  /*11b0*/  USEL UR4, URZ, 0x4, UP0 ;  /* 0x00000004ff047887 */ /* 0x000fe40008000000 */
[----:B------:R-:W-:Y:S02]  /*11c0*/  USEL UR8, URZ, 0x8, UP0 ;  /* 0x00000008ff087887 */ /* 0x000fe40008000000 */
[----:B------:R-:W-:-:S03]  /*11d0*/  UIADD3 UR4, UPT, UPT, UR4, UR5, UR6 ;  /* 0x0000000504047290 */ /* 0x000fc6000fffe006 */
[----:B------:R-:W-:Y:S01]  /*11e0*/  UMOV UR5, 0x3 ;  /* 0x0000000300057882 */ /* 0x000fe20000000000 */
[----:B------:R-:W-:Y:S02]  /*11f0*/  UIADD3 UR4, UPT, UPT, UR4, UR8, URZ ;  /* 0x0000000804047290 */ /* 0x000fe4000fffe0ff */
[----:B------:R-:W-:-:S04]  /*1200*/  USHF.L.U32 UR5, UR5, UR7, URZ ;  /* 0x0000000705057299 */ /* 0x000fc800080006ff */
[----:B------:R-:W-:Y:S02]  /*1210*/  MOV R3, UR4 ;  /* 0x0000000400037c02 */ /* 0x000fe40008000f00 */
[----:B------:R-:W-:-:S07]  /*1220*/  IMAD.U32 R2, RZ, RZ, UR5 ;  /* 0x00000005ff027e24 */ /* 0x000fce000f8e00ff */
.L_x_17:
[----:B------:R-:W1:Y:S01]  /*1230*/  S2UR UR36, SR_CTAID.Z ;  /* 0x00000000002479c3 */ /* 0x000e620000002700 */
[----:B------:R-:W-:Y:S01]  /*1240*/  UISETP.GE.AND UP0, UPT, UR21, 0x1, UPT ;  /* 0x000000011500788c */ /* 0x000fe2000bf06270 */
[----:B------:R-:W-:Y:S01]  /*1250*/  UMOV UR28, 0x5 ;  /* 0x00000005001c7882 */ /* 0x000fe20000000000 */
[----:B------:R-:W-:-:S07]  /*1260*/  UMOV UR26, UR22 ;  /* 0x00000016001a7c82 */ /* 0x000fce0008000000 */
[----:B------:R-:W-:Y:S05]  /*1270*/  BRA.U !UP0, `(.L_x_18) ;  /* 0x0000000108d47547 */ /* 0x000fea000b800000 */
[----:B------:R-:W2:Y:S01]  /*1280*/  LDCU.128 UR16, c[0x0][0xb10] ;  /* 0x00016200ff1077ac */ /* 0x000ea20008000c00 */
[----:B------:R-:W3:Y:S01]  /*1290*/  LDCU UR6, c[0x0][0x370] ;  /* 0x00006e00ff0677ac */ /* 0x000ee20008000800 */
[----:B------:R-:W4:Y:S01]  /*12a0*/  LDCU UR7, c[0x0][0x374] ;  /* 0x00006e80ff0777ac */ /* 0x000f220008000800 */
[----:B------:R-:W1:Y:S01]  /*12b0*/  LDCU UR23, c[0x0][0xb0c] ;  /* 0x00016180ff1777ac */ /* 0x000e620008000800 */
[----:B------:R-:W1:Y:S01]  /*12c0*/  LDCU UR24, c[0x0][0xb20] ;  /* 0x00016400ff1877ac */ /* 0x000e620008000800 */
[----:B------:R-:W1:Y:S01]  /*12d0*/  LDCU.64 UR8, c[0x0][0xb28] ;  /* 0x00016500ff0877ac */ /* 0x000e620008000a00 */
[----:B--2---:R-:W-:Y:S02]  /*12e0*/  UISETP.NE.AND UP3, UPT, UR18, 0x1, UPT ;  /* 0x000000011200788c */ /* 0x004fe4000bf65270 */
[----:B----4-:R-:W-:Y:S02]  /*12f0*/  UIMAD.WIDE.U32 UR10, UR7, UR19, URZ ;  /* 0x00000013070a72a5 */ /* 0x010fe4000f8e00ff */
[----:B---3--:R-:W-:-:S02]  /*1300*/  UIMAD.WIDE.U32 UR12, UR6, UR16, URZ ;  /* 0x00000010060c72a5 */ /* 0x008fc4000f8e00ff */
[----:B-1----:R-:W-:Y:S02]  /*1310*/  UISETP.NE.AND UP0, UPT, UR23, 0x1, UPT ;  /* 0x000000011700788c */ /* 0x002fe4000bf05270 */
[----:B------:R-:W-:Y:S01]  /*1320*/  UIMAD.WIDE.U32 UR4, UR22, UR16, URZ ;  /* 0x00000010160472a5 */ /* 0x000fe2000f8e00ff */
[----:B------:R-:W-:Y:S02]  /*1330*/  UMOV UR10, UR11 ;  /* 0x0000000b000a7c82 */ /* 0x000fe40008000000 */
[----:B------:R-:W-:Y:S01]  /*1340*/  UMOV UR12, UR13 ;  /* 0x0000000d000c7c82 */ /* 0x000fe20008000000 */
[----:B------:R-:W-:Y:S02]  /*1350*/  @UP3 USHF.R.U32.HI UR7, URZ, UR24, UR10 ;  /* 0x00000018ff073299 */ /* 0x000fe4000801160a */
[----:B------:R-:W-:Y:S01]  /*1360*/  UISETP.NE.AND UP2, UPT, UR21, 0x1, UPT ;  /* 0x000000011500788c */ /* 0x000fe2000bf45270 */
[----:B------:R-:W-:Y:S02]  /*1370*/  UMOV UR4, UR5 ;  /* 0x0000000500047c82 */ /* 0x000fe40008000000 */
[----:B------:R-:W-:-:S02]  /*1380*/  @UP0 USHF.R.U32.HI UR6, URZ, UR17, UR12 ;  /* 0x00000011ff060299 */ /* 0x000fc4000801160c */
[----:B------:R-:W-:Y:S02]  /*1390*/  USHF.R.U32.HI UR4, URZ, UR17, UR4 ;  /* 0x00000011ff047299 */ /* 0x000fe40008011604 */
[----:B------:R-:W-:Y:S02]  /*13a0*/  UIMAD.WIDE.U32 UR12, UR27, UR19, URZ ;  /* 0x000000131b0c72a5 */ /* 0x000fe4000f8e00ff */
[----:B------:R-:W-:Y:S02]  /*13b0*/  UIMAD.WIDE.U32 UR10, UR7, UR8, URZ ;  /* 0x00000008070a72a5 */ /* 0x000fe4000f8e00ff */
[----:B------:R-:W-:Y:S02]  /*13c0*/  UIMAD.WIDE.U32 UR14, UR6, UR8, URZ ;  /* 0x00000008060e72a5 */ /* 0x000fe4000f8e00ff */
[----:B------:R-:W-:-:S03]  /*13d0*/  USEL UR5, UR22, UR4, !UP0 ;  /* 0x0000000416057287 */ /* 0x000fc6000c000000 */
[----:B------:R-:W-:Y:S01]  /*13e0*/  UMOV UR4, UR13 ;  /* 0x0000000d00047c82 */ /* 0x000fe20008000000 */
[----:B------:R-:W-:Y:S01]  /*13f0*/  UMOV UR10, UR11 ;  /* 0x0000000b000a7c82 */ /* 0x000fe20008000000 */
[----:B------:R-:W-:Y:S02]  /*1400*/  USHF.R.U32.HI UR4, URZ, UR24, UR4 ;  /* 0x00000018ff047299 */ /* 0x000fe40008011604 */
[----:B------:R-:W-:Y:S01]  /*1410*/  @UP2 USHF.R.U32.HI UR7, URZ, UR9, UR10 ;  /* 0x00000009ff072299 */ /* 0x000fe2000801160a */
[----:B------:R-:W-:Y:S01]  /*1420*/  UMOV UR14, UR15 ;  /* 0x0000000f000e7c82 */ /* 0x000fe20008000000 */
[----:B------:R-:W-:Y:S02]  /*1430*/  USEL UR4, UR27, UR4, !UP3 ;  /* 0x000000041b047287 */ /* 0x000fe4000d800000 */
[----:B------:R-:W-:Y:S02]  /*1440*/  @UP2 USHF.R.U32.HI UR6, URZ, UR9, UR14 ;  /* 0x00000009ff062299 */ /* 0x000fe4000801160e */
[----:B------:R-:W-:-:S02]  /*1450*/  UIMAD UR7, UR7, UR21, URZ ;  /* 0x00000015070772a4 */ /* 0x000fc4000f8e02ff */
[----:B------:R-:W-:Y:S02]  /*1460*/  UIMAD UR12, UR6, UR21, URZ ;  /* 0x00000015060c72a4 */ /* 0x000fe4000f8e02ff */
[----:B------:R-:W-:Y:S02]  /*1470*/  UISETP.GE.AND UP0, UPT, UR4, UR7, UPT ;  /* 0x000000070400728c */ /* 0x000fe4000bf06270 */
[----:B------:R-:W-:Y:S02]  /*1480*/  UIMAD.WIDE.U32 UR10, UR4, UR8, URZ ;  /* 0x00000008040a72a5 */ /* 0x000fe4000f8e00ff */
[----:B------:R-:W-:Y:S02]  /*1490*/  UISETP.GE.OR UP0, UPT, UR5, UR12, UP0 ;  /* 0x0000000c0500728c */ /* 0x000fe40008706670 */
[----:B------:R-:W-:Y:S02]  /*14a0*/  UIMAD.WIDE.U32 UR12, UR5, UR8, URZ ;  /* 0x00000008050c72a5 */ /* 0x000fe4000f8e00ff */
[----:B------:R-:W-:Y:S01]  /*14b0*/  UIADD3 UR10, UPT, UPT, -UR4, URZ, URZ ;  /* 0x000000ff040a7290 */ /* 0x000fe2000fffe1ff */
[----:B------:R-:W-:Y:S01]  /*14c0*/  UMOV UR8, UR11 ;  /* 0x0000000b00087c82 */ /* 0x000fe20008000000 */
[----:B------:R-:W-:-:S02]  /*14d0*/  UIADD3 UR26, UPT, UPT, -UR5, URZ, URZ ;  /* 0x000000ff051a7290 */ /* 0x000fc4000fffe1ff */
[----:B------:R-:W-:-:S03]  /*14e0*/  USHF.R.U32.HI UR8, URZ, UR9, UR8 ;  /* 0x00000009ff087299 */ /* 0x000fc60008011608 */
[----:B------:R-:W-:Y:S01]  /*14f0*/  @!UP0 UMOV UR7, UR13 ;  /* 0x0000000d00078c82 */ /* 0x000fe20008000000 */
[----:B------:R-:W-:Y:S02]  /*1500*/  UIMAD UR27, UR18, UR10, UR27 ;  /* 0x0000000a121b72a4 */ /* 0x000fe4000f8e021b */
[----:B------:R-:W-:Y:S02]  /*1510*/  USEL UR8, UR4, UR8, !UP2 ;  /* 0x0000000804087287 */ /* 0x000fe4000d000000 */
[----:B------:R-:W-:Y:S02]  /*1520*/  @!UP0 USHF.R.U32.HI UR7, URZ, UR9, UR7 ;  /* 0x00000009ff078299 */ /* 0x000fe40008011607 */
[----:B------:R-:W-:Y:S02]  /*1530*/  UIADD3 UR9, UPT, UPT, -UR8, URZ, URZ ;  /* 0x000000ff08097290 */ /* 0x000fe4000fffe1ff */
[----:B------:R-:W-:Y:S02]  /*1540*/  @!UP0 USEL UR7, UR5, UR7, !UP2 ;  /* 0x0000000705078287 */ /* 0x000fe4000d000000 */
[----:B------:R-:W-:-:S02]  /*1550*/  UIMAD UR9, UR21, UR9, UR4 ;  /* 0x00000009150972a4 */ /* 0x000fc4000f8e0204 */
[----:B------:R-:W-:Y:S02]  /*1560*/  @!UP0 UIADD3 UR8, UPT, UPT, UR8, -UR7, URZ ;  /* 0x8000000708088290 */ /* 0x000fe4000fffe0ff */
[----:B------:R-:W-:Y:S02]  /*1570*/  @!UP0 UIMAD UR6, UR9, UR6, UR7 ;  /* 0x00000006090682a4 */ /* 0x000fe4000f8e0207 */
[----:B------:R-:W-:Y:S02]  /*1580*/  @!UP0 UIMAD UR4, UR8, UR21, UR5 ;  /* 0x00000015080482a4 */ /* 0x000fe4000f8e0205 */
[----:B------:R-:W-:Y:S02]  /*1590*/  UIMAD UR26, UR23, UR26, UR22 ;  /* 0x0000001a171a72a4 */ /* 0x000fe4000f8e0216 */
[----:B------:R-:W-:Y:S01]  /*15a0*/  UIMAD UR27, UR4, UR18, UR27 ;  /* 0x00000012041b72a4 */ /* 0x000fe2000f8e021b */
[----:B------:R-:W-:Y:S02]  /*15b0*/  @!UP0 UMOV UR5, UR6 ;  /* 0x0000000600058c82 */ /* 0x000fe40008000000 */
[----:B------:R-:W-:-:S12]  /*15c0*/  UIMAD UR26, UR5, UR23, UR26 ;  /* 0x00000017051a72a4 */ /* 0x000fd8000f8e021a */
.L_x_18:
[----:B------:R-:W-:Y:S02]  /*15d0*/  UISETP.NE.AND UP2, UPT, UR25, 0x1, UPT ;  /* 0x000000011900788c */ /* 0x000fe4000bf45270 */
[----:B------:R-:W-:Y:S02]  /*15e0*/  UISETP.NE.AND UP0, UPT, UR20, 0x2, UPT ;  /* 0x000000021400788c */ /* 0x000fe4000bf05270 */
[----:B------:R-:W-:Y:S02]  /*15f0*/  ULOP3.LUT UR37, UR37, 0x1000, URZ, 0xc0, !UPT ;  /* 0x0000100025257892 */ /* 0x000fe4000f8ec0ff */
[----:B------:R-:W-:-:S03]  /*1600*/  USHF.L.U32 UR31, UR28, UR31, URZ ;  /* 0x0000001f1c1f7299 */ /* 0x000fc600080006ff */
[----:B------:R-:W-:Y:S09]  /*1610*/  BRA.U UP2, `(.L_x_19) ;  /* 0x0000000102407547 */ /* 0x000ff2000b800000 */
[----:B------:R-:W2:Y:S01]  /*1620*/  LDCU.128 UR8, c[0x0][0xb10] ;  /* 0x00016200ff0877ac */ /* 0x000ea20008000c00 */
[----:B------:R-:W3:Y:S01]  /*1630*/  LDCU UR12, c[0x0][0xb0c] ;  /* 0x00016180ff0c77ac */ /* 0x000ee20008000800 */
[----:B------:R-:W4:Y:S01]  /*1640*/  LDCU UR13, c[0x0][0xb20] ;  /* 0x00016400ff0d77ac */ /* 0x000f220008000800 */
[----:B--2---:R-:W-:Y:S02]  /*1650*/  UIMAD.WIDE.U32 UR4, UR26, UR8, URZ ;  /* 0x000000081a0472a5 */ /* 0x004fe4000f8e00ff */
[----:B------:R-:W-:Y:S02]  /*1660*/  UIMAD.WIDE.U32 UR6, UR27, UR11, URZ ;  /* 0x0000000b1b0672a5 */ /* 0x000fe4000f8e00ff */
[----:B---3--:R-:W-:Y:S02]  /*1670*/  UISETP.NE.AND UP2, UPT, UR12, 0x1, UPT ;  /* 0x000000010c00788c */ /* 0x008fe4000bf45270 */
[----:B------:R-:W-:-:S03]  /*1680*/  USHF.R.U32.HI UR5, URZ, UR9, UR5 ;  /* 0x00000009ff057299 */ /* 0x000fc60008011605 */
[----:B------:R-:W-:Y:S01]  /*1690*/  UMOV UR4, UR7 ;  /* 0x0000000700047c82 */ /* 0x000fe20008000000 */
[----:B------:R-:W-:Y:S02]  /*16a0*/  USEL UR5, UR26, UR5, !UP2 ;  /* 0x000000051a057287 */ /* 0x000fe4000d000000 */
[----:B------:R-:W-:Y:S02]  /*16b0*/  UISETP.NE.AND UP2, UPT, UR10, 0x1, UPT ;  /* 0x000000010a00788c */ /* 0x000fe4000bf45270 */
[----:B----4-:R-:W-:-:S04]  /*16c0*/  USHF.R.U32.HI UR4, URZ, UR13, UR4 ;  /* 0x0000000dff047299 */ /* 0x010fc80008011604 */
[----:B------:R-:W-:-:S04]  /*16d0*/  USEL UR4, UR27, UR4, !UP2 ;  /* 0x000000041b047287 */ /* 0x000fc8000d000000 */
[----:B------:R-:W-:Y:S02]  /*16e0*/  UIADD3 UR6, UPT, UPT, -UR4, UR5, URZ ;  /* 0x0000000504067290 */ /* 0x000fe4000fffe1ff */
[----:B------:R-:W-:Y:S02]  /*16f0*/  UIADD3 UR4, UPT, UPT, UR4, -UR5, URZ ;  /* 0x8000000504047290 */ /* 0x000fe4000fffe0ff */
[----:B------:R-:W-:Y:S02]  /*1700*/  UIMAD UR27, UR6, UR10, UR27 ;  /* 0x0000000a061b72a4 */ /* 0x000fe4000f8e021b */
[----:B------:R-:W-:-:S12]  /*1710*/  UIMAD UR26, UR4, UR12, UR26 ;  /* 0x0000000c041a72a4 */ /* 0x000fd8000f8e021a */
.L_x_19:
[----:B------:R-:W-:Y:S05]  /*1720*/  BRA.U !UP6, `(.L_x_20) ;  /* 0x000000010e0c7547 */ /* 0x000fea000b800000 */
[----:B------:R-:W-:Y:S01]  /*1730*/  UCGABAR_WAIT ;  /* 0x0000000000007dc7 */ /* 0x000fe20008000000 */
[----:B------:R-:W-:Y:S01]  /*1740*/  CCTL.IVALL ;  /* 0x00000000ff00798f */ /* 0x000fe20002000000 */
[----:B------:R-:W-:Y:S05]  /*1750*/  BRA `(.L_x_21) ;  /* 0x0000000000047947 */ /* 0x000fea0003800000 */
.L_x_20:
[----:B------:R-:W-:Y:S06]  /*1760*/  BAR.SYNC.DEFER_BLOCKING 0x0 ;  /* 0x0000000000007b1d */ /* 0x000fec0000010000 */
.L_x_21:
[----:B------:R-:W-:Y:S05]  /*1770*/  BRA.U UP0, `(.L_x_22) ;  /* 0x0000001500787547 */ /* 0x000fea000b800000 */
[----:B------:R-:W2:Y:S01]  /*1780*/  LDCU UR6, c[0x0][0x38c] ;  /* 0x00007180ff0677ac */ /* 0x000ea20008000800 */
[----:B------:R-:W-:Y:S01]  /*1790*/  PLOP3.LUT P2, PT, PT, PT, UP4, 0x80, 0x8 ;  /* 0x000000000008781c */ /* 0x000fe20003f4f048 */
[----:B------:R-:W-:Y:S01]  /*17a0*/  IMAD.MOV.U32 R12, RZ, RZ, 0x1 ;  /* 0x00000001ff0c7424 */ /* 0x000fe200078e00ff */
[----:B------:R-:W-:Y:S01]  /*17b0*/  ISETP.NE.AND P3, PT, R0, RZ, P4 ;  /* 0x000000ff0000720c */ /* 0x000fe20002765270 */
[----:B------:R-:W-:Y:S01]  /*17c0*/  UISETP.NE.AND UP1, UPT, UR20, URZ, UPT ;  /* 0x000000ff1400728c */ /* 0x000fe2000bf25270 */
[----:B------:R-:W-:Y:S02]  /*17d0*/  PLOP3.LUT P2, PT, P2, PT, PT, 0x8, 0x80 ;  /* 0x000000000080781c */ /* 0x000fe4000174e170 */
[----:B------:R-:W-:Y:S01]  /*17e0*/  CS2R R10, SRZ ;  /* 0x00000000000a7805 */ /* 0x000fe2000001ff00 */
[----:B------:R-:W-:Y:S01]  /*17f0*/  IMAD.MOV.U32 R9, RZ, RZ, RZ ;  /* 0x000000ffff097224 */ /* 0x000fe200078e00ff */
[----:B------:R-:W3:Y:S01]  /*1800*/  LDCU UR49, c[0x0][0x370] ;  /* 0x00006e00ff3177ac */ /* 0x000ee20008000800 */
[----:B------:R-:W-:Y:S01]  /*1810*/  IMAD.MOV.U32 R8, RZ, RZ, 0x1 ;  /* 0x00000001ff087424 */ /* 0x000fe200078e00ff */
[----:B------:R-:W-:Y:S01]  /*1820*/  USEL UR38, UR53, 0x2, UP1 ;  /* 0x0000000235267887 */ /* 0x000fe20008800000 */
[----:B------:R-:W4:Y:S01]  /*1830*/  LDCU.64 UR42, c[0x0][0x348] ;  /* 0x00006900ff2a77ac */ /* 0x000f220008000a00 */
[----:B--2---:R-:W-:-:S02]  /*1840*/  UIADD3 UR5, UPT, UPT, UR6, 0x7f, URZ ;  /* 0x0000007f06057890 */ /* 0x004fc4000fffe0ff */
[----:B------:R-:W-:Y:S02]  /*1850*/  USHF.L.U32 UR56, UR22, 0x6, URZ ;  /* 0x0000000616387899 */ /* 0x000fe400080006ff */
[----:B------:R-:W-:Y:S02]  /*1860*/  USHF.R.S32.HI UR4, URZ, 0x1f, UR5 ;  /* 0x0000001fff047899 */ /* 0x000fe40008011405 */
[----:B------:R-:W-:Y:S02]  /*1870*/  UIADD3 UR55, UPT, UPT, UR6, 0xfe, URZ ;  /* 0x000000fe06377890 */ /* 0x000fe4000fffe0ff */
[----:B------:R-:W-:Y:S02]  /*1880*/  ULEA.HI UR4, UR4, UR5, URZ, 0x7 ;  /* 0x0000000504047291 */ /* 0x000fe4000f8f38ff */
[----:B------:R-:W-:Y:S02]  /*1890*/  USHF.L.U32 UR5, UR22, 0x7, URZ ;  /* 0x0000000716057899 */ /* 0x000fe400080006ff */
[----:B------:R-:W-:-:S02]  /*18a0*/  USHF.R.S32.HI UR51, URZ, 0x7, UR4 ;  /* 0x00000007ff337899 */ /* 0x000fc40008011404 */
[----:B------:R-:W-:Y:S02]  /*18b0*/  UIADD3 UR4, UPT, UPT, UR6, -0x1, URZ ;  /* 0xffffffff06047890 */ /* 0x000fe4000fffe0ff */
[----:B------:R-:W-:Y:S02]  /*18c0*/  UISETP.LT.U32.AND UP0, UPT, UR51, 0x4, UPT ;  /* 0x000000043300788c */ /* 0x000fe4000bf01070 */
[----:B------:R-:W-:Y:S02]  /*18d0*/  UISETP.GE.U32.AND UP2, UPT, UR4, -0xff, UPT ;  /* 0xffffff010400788c */ /* 0x000fe4000bf46070 */
[----:B------:R-:W-:Y:S02]  /*18e0*/  USEL UR50, UR51, 0x4, UP0 ;  /* 0x0000000433327887 */ /* 0x000fe40008000000 */
[----:B------:R-:W-:Y:S02]  /*18f0*/  ULOP3.LUT UR5, UR5, 0x80, URZ, 0xc0, !UPT ;  /* 0x0000008005057892 */ /* 0x000fe4000f8ec0ff */
[----:B------:R-:W-:Y:S01]  /*1900*/  UIADD3 UR4, UPT, UPT, UR50, -0x1, URZ ;  /* 0xffffffff32047890 */ /* 0x000fe2000fffe0ff */
[----:B------:R-:W2:Y:S04]  /*1910*/  LDCU UR48, c[0x0][0x374] ;  /* 0x00006e80ff3077ac */ /* 0x000ea80008000800 */
[----:B------:R-:W-:-:S02]  /*1920*/  @UP2 UIADD3 UR4, UPT, UPT, UR50, URZ, URZ ;  /* 0x000000ff32042290 */ /* 0x000fc4000fffe0ff */
[----:B------:R-:W-:Y:S02]  /*1930*/  ULEA.HI UR53, UR37, UR5, URZ, 0x1a ;  /* 0x0000000525357291 */ /* 0x000fe4000f8fd0ff */
[----:B------:R-:W-:Y:S02]  /*1940*/  UIADD3 UR54, UPT, UPT, UR51, -UR50, URZ ;  /* 0x8000003233367290 */ /* 0x000fe4000fffe0ff */
[----:B------:R-:W-:Y:S02]  /*1950*/  UIADD3 UR39, UPT, UPT, UR4, 0x1, URZ ;  /* 0x0000000104277890 */ /* 0x000fe4000fffe0ff */
[----:B------:R-:W-:Y:S01]  /*1960*/  UIADD3 UR52, UPT, UPT, -UR4, URZ, URZ ;  /* 0x000000ff04347290 */ /* 0x000fe2000fffe1ff */
[----:B---34-:R-:W-:-:S11]  /*1970*/  UMOV UR29, URZ ;  /* 0x000000ff001d7c82 */ /* 0x018fd60008000000 */
.L_x_46:
[----:B------:R-:W-:Y:S01]  /*1980*/  UISETP.NE.AND UP0, UPT, UR47, URZ, UPT ;  /* 0x000000ff2f00728c */ /* 0x000fe2000bf05270 */
[----:B---3--:R-:W3:Y:S08]  /*1990*/  S2UR UR47, SR_CgaCtaId ;  /* 0x00000000002f79c3 */ /* 0x008ef00000008800 */
[----:B-1----:R-:W-:Y:S05]  /*19a0*/  BRA.U UP0, `(.L_x_23) ;  /* 0x0000000100347547 */ /* 0x002fea000b800000 */
[----:B------:R-:W4:Y:S01]  /*19b0*/  S2R R0, SR_CgaCtaId ;  /* 0x0000000000007919 */ /* 0x000f220000008800 */
[----:B------:R-:W-:Y:S02]  /*19c0*/  MOV R3, 0x400 ;  /* 0x0000040000037802 */ /* 0x000fe40000000f00 */
[----:B------:R-:W-:Y:S02]  /*19d0*/  SHF.L.U32 R2, R8, 0x1f, RZ ;  /* 0x0000001f08027819 */ /* 0x000fe400000006ff */
[----:B----4-:R-:W-:-:S05]  /*19e0*/  LEA R0, R0, R3, 0x18 ;  /* 0x0000000300007211 */ /* 0x010fca00078ec0ff */
[----:B------:R-:W-:-:S04]  /*19f0*/  IMAD R3, R9, 0x8, R0 ;  /* 0x0000000809037824 */ /* 0x000fc800078e0200 */
[----:B------:R-:W4:Y:S02]  /*1a00*/  SYNCS.PHASECHK.TRANS64.TRYWAIT P0, [R3+URZ+0x100], R2 ;  /* 0x00010002030075a7 */ /* 0x000f2400080011ff */
[----:B----4-:R-:W-:Y:S05]  /*1a10*/  @!P0 BRA `(.L_x_24) ;  /* 0x0000008400f48947 */ /* 0x010fea0003800000 */
.L_x_153:
[----:B------:R-:W-:Y:S01]  /*1a20*/  VIADD R9, R9, 0x1 ;  /* 0x0000000109097836 */ /* 0x000fe20000000000 */
[----:B------:R4:W-:Y:S04]  /*1a30*/  SYNCS.ARRIVE.TRANS64.A1T0 RZ, [R3+URZ+0xf0], RZ ;  /* 0x0000f0ff03ff79a7 */ /* 0x0009e800081000ff */
[----:B------:R-:W-:-:S04]  /*1a40*/  ISETP.NE.AND P0, PT, R9, 0x2, PT ;  /* 0x000000020900780c */ /* 0x000fc80003f05270 */
[----:B------:R-:W-:Y:S02]  /*1a50*/  SEL R9, R9, RZ, P0 ;  /* 0x000000ff09097207 */ /* 0x000fe40000000000 */
[----:B----4-:R-:W-:-:S04]  /*1a60*/  SEL R3, RZ, 0x1, P0 ;  /* 0x00000001ff037807 */ /* 0x010fc80000000000 */
[----:B------:R-:W-:Y:S02]  /*1a70*/  LOP3.LUT R8, R8, R3, RZ, 0x3c, !PT ;  /* 0x0000000308087212 */ /* 0x000fe400078e3cff */
.L_x_23:
[----:B------:R-:W-:Y:S01]  /*1a80*/  UMOV UR21, 0x400 ;  /* 0x0000040000157882 */ /* 0x000fe20000000000 */
[----:B------:R-:W-:Y:S01]  /*1a90*/  SHF.L.U32 R0, R12, 0x1f, RZ ;  /* 0x0000001f0c007819 */ /* 0x000fe200000006ff */
[----:B---3--:R-:W-:Y:S02]  /*1aa0*/  ULEA UR21, UR47, UR21, 0x18 ;  /* 0x000000152f157291 */ /* 0x008fe4000f8ec0ff */
[----:B------:R-:W-:Y:S02]  /*1ab0*/  UISETP.GE.U32.AND UP0, UPT, UR55, 0xff, UPT ;  /* 0x000000ff3700788c */ /* 0x000fe4000bf06070 */
[----:B------:R-:W-:Y:S02]  /*1ac0*/  ULEA UR4, UR29, UR21, 0x3 ;  /* 0x000000151d047291 */ /* 0x000fe4000f8e18ff */
[----:B------:R-:W-:Y:S01]  /*1ad0*/  ULEA UR19, UR27, UR53, 0x8 ;  /* 0x000000351b137291 */ /* 0x000fe2000f8e40ff */
[----:B------:R-:W-:-:S06]  /*1ae0*/  UMOV UR13, URZ ;  /* 0x000000ff000d7c82 */ /* 0x000fcc0008000000 */
[----:B------:R3:W4:Y:S01]  /*1af0*/  SYNCS.PHASECHK.TRANS64.TRYWAIT P1, [UR4+0x20], R0 ;  /* 0x00002000ff0075a7 */ /* 0x0007220008021104 */
[----:B------:R-:W-:-:S04]  /*1b00*/  ULEA.HI UR4, UR26, UR26, URZ, 0x1 ;  /* 0x0000001a1a047291 */ /* 0x000fc8000f8f08ff */
[----:B------:R-:W-:-:S04]  /*1b10*/  USHF.L.U32 UR4, UR4, 0x6, URZ ;  /* 0x0000000604047899 */ /* 0x000fc800080006ff */
[----:B------:R-:W-:-:S04]  /*1b20*/  ULOP3.LUT UR35, UR4, 0xffffff80, URZ, 0xc0, !UPT ;  /* 0xffffff8004237892 */ /* 0x000fc8000f8ec0ff */
[----:B------:R-:W-:Y:S01]  /*1b30*/  ULOP3.LUT UR35, UR35, 0x40, UR56, 0xf8, !UPT ;  /* 0x0000004023237892 */ /* 0x000fe2000f8ef838 */
[----:B------:R-:W-:Y:S11]  /*1b40*/  BRA.U !UP0, `(.L_x_25) ;  /* 0x0000000508107547 */ /* 0x000ff6000b800000 */
[----:B------:R-:W-:Y:S01]  /*1b50*/  UMOV UR30, UR52 ;  /* 0x00000034001e7c82 */ /* 0x000fe20008000000 */
[----:B------:R-:W-:Y:S01]  /*1b60*/  UMOV UR6, UR29 ;  /* 0x0000001d00067c82 */ /* 0x000fe20008000000 */
[----:B------:R-:W-:-:S05]  /*1b70*/  UMOV UR26, 0x40 ;  /* 0x00000040001a7882 */ /* 0x000fca0000000000 */
.L_x_33:
[----:B------:R-:W-:Y:S01]  /*1b80*/  ULEA UR5, UR6, UR21, 0x3 ;  /* 0x0000001506057291 */ /* 0x000fe2000f8e18ff */
[----:B----4-:R-:W-:Y:S01]  /*1b90*/  @P4 MOV R2, 0x18000 ;  /* 0x0001800000024802 */ /* 0x010fe20000000f00 */
[----:B-12-4-:R-:W-:Y:S10]  /*1ba0*/  @P1 BRA `(.L_x_26) ;  /* 0x00000000000c1947 */ /* 0x016ff40003800000 */
[----:B------:R-:W-:-:S04]  /*1bb0*/  SHF.L.U32 R3, R12, 0x1f, RZ ;  /* 0x0000001f0c037819 */ /* 0x000fc800000006ff */
[----:B------:R-:W4:Y:S02]  /*1bc0*/  SYNCS.PHASECHK.TRANS64.TRYWAIT P0, [UR5+0x20], R3 ;  /* 0x00002003ff0075a7 */ /* 0x000f240008001105 */
[----:B----4-:R-:W-:Y:S05]  /*1bd0*/  @!P0 BRA `(.L_x_27) ;  /* 0x0000008400988947 */ /* 0x010fea0003800000 */
.L_x_26:
[----:B------:R4:W-:Y:S01]  /*1be0*/  @P4 SYNCS.ARRIVE.TRANS64 RZ, [UR5], R2 ;  /* 0x00000002ffff49a7 */ /* 0x0009e20008000005 */
[----:B------:R-:W-:Y:S02]  /*1bf0*/  ULOP3.LUT UR4, UR38, 0x2, URZ, 0xfc, !UPT ;  /* 0x0000000226047892 */ /* 0x000fe4000f8efcff */
[----:B------:R-:W-:Y:S02]  /*1c00*/  UIADD3 UR30, UPT, UPT, UR30, 0x1, URZ ;  /* 0x000000011e1e7890 */ /* 0x000fe4000fffe0ff */
[----:B------:R-:W-:Y:S02]  /*1c10*/  UISETP.NE.AND UP0, UPT, UR4, 0x2, UPT ;  /* 0x000000020400788c */ /* 0x000fe4000bf05270 */
[----:B------:R-:W-:-:S07]  /*1c20*/  UISETP.NE.AND UP2, UPT, UR30, 0x1, UPT ;  /* 0x000000011e00788c */ /* 0x000fce000bf45270 */
[----:B------:R-:W-:Y:S05]  /*1c30*/  BRA.U UP0, `(.L_x_28) ;  /* 0x0000000100047547 */ /* 0x000fea000b800000 */
[----:B-12---:R-:W-:Y:S05]  /*1c40*/  BPT.TRAP 0x1 ;  /* 0x000000040000795c */ /* 0x006fea0000300000 */
.L_x_28:
[----:B------:R-:W-:Y:S04]  /*1c50*/  BSSY.RECONVERGENT B0, `(.L_x_29) ;  /* 0x0000003000007945 */ /* 0x000fe80003800200 */
[----:B------:R-:W-:Y:S05]  /*1c60*/  @!P3 BRA `(.L_x_30) ;  /* 0x000000000004b947 */ /* 0x000fea0003800000 */
[----:B-12---:R-:W-:Y:S05]  /*1c70*/  BPT.TRAP 0x1 ;  /* 0x000000040000795c */ /* 0x006fea0000300000 */
.L_x_30:
[----:B-12---:R-:W-:Y:S05]  /*1c80*/  BSYNC.RECONVERGENT B0 ;  /* 0x0000000000007941 */ /* 0x006fea0003800200 */
.L_x_29:
[----:B------:R-:W-:Y:S01]  /*1c90*/  UIADD3 UR4, UPT, UPT, UR6, 0x1, URZ ;  /* 0x0000000106047890 */ /* 0x000fe2000fffe0ff */
[----:B------:R-:W-:Y:S01]  /*1ca0*/  BSSY.RECONVERGENT B0, `(.L_x_31) ;  /* 0x000002a000007945 */ /* 0x000fe20003800200 */
[----:B------:R-:W-:Y:S02]  /*1cb0*/  ELECT P0, URZ, PT ;  /* 0x0000000000ff782f */ /* 0x000fe40003800000 */
[----:B------:R-:W-:-:S04]  /*1cc0*/  UISETP.NE.AND UP0, UPT, UR4, 0x4, UPT ;  /* 0x000000040400788c */ /* 0x000fc8000bf05270 */
[----:B------:R-:W-:Y:S02]  /*1cd0*/  USEL UR7, URZ, 0x1, UP0 ;  /* 0x00000001ff077887 */ /* 0x000fe40008000000 */
[----:B------:R-:W-:-:S04]  /*1ce0*/  USEL UR29, UR4, URZ, UP0 ;  /* 0x000000ff041d7287 */ /* 0x000fc80008000000 */
[----:B------:R-:W-:Y:S01]  /*1cf0*/  ULEA UR4, UR29, UR21, 0x3 ;  /* 0x000000151d047291 */ /* 0x000fe2000f8e18ff */
[----:B------:R-:W-:-:S04]  /*1d00*/  LOP3.LUT R12, R12, UR7, RZ, 0x3c, !PT ;  /* 0x000000070c0c7c12 */ /* 0x000fc8000f8e3cff */
[----:B---3--:R-:W-:-:S04]  /*1d10*/  SHF.L.U32 R0, R12, 0x1f, RZ ;  /* 0x0000001f0c007819 */ /* 0x008fc800000006ff */
[----:B------:R1:W2:Y:S01]  /*1d20*/  SYNCS.PHASECHK.TRANS64.TRYWAIT P1, [UR4+0x20], R0 ;  /* 0x00002000ff0075a7 */ /* 0x0002a20008021104 */
[----:B------:R-:W-:Y:S05]  /*1d30*/  @!P0 BRA `(.L_x_32) ;  /* 0x0000000000808947 */ /* 0x000fea0003800000 */
[----:B------:R-:W-:Y:S02]  /*1d40*/  USHF.L.U32 UR4, UR6, 0xe, URZ ;  /* 0x0000000e06047899 */ /* 0x000fe400080006ff */
[----:B------:R-:W-:Y:S02]  /*1d50*/  UIADD3 UR22, UP1, UPT, UR42, 0x80, URZ ;  /* 0x000000802a167890 */ /* 0x000fe4000ff3e0ff */
[----:B------:R-:W-:Y:S02]  /*1d60*/  ULOP3.LUT UR8, UR4, UR37, URZ, 0xfc, !UPT ;  /* 0x0000002504087292 */ /* 0x000fe4000f8efcff */
[----:B------:R-:W-:Y:S02]  /*1d70*/  UIADD3 UR24, UPT, UPT, UR21, UR4, URZ ;  /* 0x0000000415187290 */ /* 0x000fe4000fffe0ff */
[----:B------:R-:W-:Y:S02]  /*1d80*/  UIADD3 UR14, UP0, UPT, UR42, 0x180, URZ ;  /* 0x000001802a0e7890 */ /* 0x000fe4000ff1e0ff */
[----:B------:R-:W-:-:S02]  /*1d90*/  ULEA UR8, UR8, UR21, 0x1 ;  /* 0x0000001508087291 */ /* 0x000fc4000f8e08ff */
[----:B------:R-:W-:Y:S02]  /*1da0*/  UIADD3 UR34, UPT, UPT, UR26, -0x40, URZ ;  /* 0xffffffc01a227890 */ /* 0x000fe4000fffe0ff */
[----:B------:R-:W-:Y:S02]  /*1db0*/  ULOP3.LUT UR33, UR5, 0xfefffff8, URZ, 0xc0, !UPT ;  /* 0xfefffff805217892 */ /* 0x000fe4000f8ec0ff */
[----:B------:R-:W-:Y:S02]  /*1dc0*/  UIADD3.X UR23, UPT, UPT, URZ, UR43, URZ, UP1, !UPT ;  /* 0x0000002bff177290 */ /* 0x000fe40008ffe4ff */
[----:B------:R-:W-:Y:S02]  /*1dd0*/  UIADD3 UR32, UPT, UPT, UR24, 0x8400, URZ ;  /* 0x0000840018207890 */ /* 0x000fe4000fffe0ff */
[----:B------:R-:W-:Y:S02]  /*1de0*/  UIADD3 UR24, UPT, UPT, UR24, 0xa400, URZ ;  /* 0x0000a40018187890 */ /* 0x000fe4000fffe0ff */
[----:B------:R-:W-:-:S02]  /*1df0*/  UIADD3.X UR15, UPT, UPT, URZ, UR43, URZ, UP0, !UPT ;  /* 0x0000002bff0f7290 */ /* 0x000fc400087fe4ff */
[----:B------:R-:W-:Y:S02]  /*1e00*/  UIADD3 UR16, UPT, UPT, UR8, 0x18400, URZ ;  /* 0x0001840008107890 */ /* 0x000fe4000fffe0ff */
[----:B------:R-:W-:Y:S02]  /*1e10*/  UPRMT UR4, URZ, 0x5410, UR31 ;  /* 0x00005410ff047896 */ /* 0x000fe4000800001f */
[----:B------:R-:W-:Y:S01]  /*1e20*/  UIADD3 UR8, UPT, UPT, UR8, 0x1c400, URZ ;  /* 0x0001c40008087890 */ /* 0x000fe2000fffe0ff */
[----:B------:R-:W-:Y:S01]  /*1e30*/  UMOV UR40, 0x0 ;  /* 0x0000000000287882 */ /* 0x000fe20000000000 */
[----:B------:R-:W-:Y:S01]  /*1e40*/  UMOV UR41, 0x10000000 ;  /* 0x1000000000297882 */ /* 0x000fe20000000000 */
[----:B------:R-:W-:Y:S01]  /*1e50*/  UMOV UR27, UR35 ;  /* 0x00000023001b7c82 */ /* 0x000fe20008000000 */
[----:B------:R-:W-:Y:S01]  /*1e60*/  UMOV UR28, UR36 ;  /* 0x00000024001c7c82 */ /* 0x000fe20008000000 */
[----:B------:R-:W-:Y:S01]  /*1e70*/  UMOV UR25, UR33 ;  /* 0x0000002100197c82 */ /* 0x000fe20008000000 */
[----:B------:R-:W-:Y:S01]  /*1e80*/  UMOV UR20, UR36 ;  /* 0x0000002400147c82 */ /* 0x000fe20008000000 */
[----:B------:R-:W-:Y:S01]  /*1e90*/  UMOV UR17, UR33 ;  /* 0x0000002100117c82 */ /* 0x000fe20008000000 */
[----:B------:R-:W-:Y:S01]  /*1ea0*/  UMOV UR18, UR34 ;  /* 0x0000002200127c82 */ /* 0x000fe20008000000 */
[----:B------:R3:W-:Y:S01]  /*1eb0*/  UTMALDG.3D.2CTA [UR32], [UR22], desc[UR40] ;  /* 0x00002820160075b4 */ /* 0x0007e20008211000 */
[----:B------:R-:W-:Y:S01]  /*1ec0*/  UMOV UR10, UR26 ;  /* 0x0000001a000a7c82 */ /* 0x000fe20008000000 */
[----:B------:R-:W-:Y:S01]  /*1ed0*/  UMOV UR11, UR19 ;  /* 0x00000013000b7c82 */ /* 0x000fe20008000000 */
[----:B------:R-:W-:Y:S01]  /*1ee0*/  UMOV UR12, UR36 ;  /* 0x00000024000c7c82 */ /* 0x000fe20008000000 */
[----:B------:R-:W-:Y:S01]  /*1ef0*/  UMOV UR9, UR33 ;  /* 0x0000002100097c82 */ /* 0x000fe20008000000 */
[----:B------:R3:W-:Y:S01]  /*1f00*/  UTMALDG.3D.2CTA [UR24], [UR22], desc[UR40] ;  /* 0x00002818160075b4 */ /* 0x0007e20008211000 */
[----:B------:R3:W-:Y:S01]  /*1f10*/  UTMALDG.3D.MULTICAST.2CTA [UR16], [UR14], UR4, desc[UR40] ;  /* 0x000028100e0073b4 */ /* 0x0007e20008211804 */
[----:B------:R3:W-:Y:S02]  /*1f20*/  UTMALDG.3D.MULTICAST.2CTA [UR8], [UR14], UR4, desc[UR40] ;  /* 0x000028080e0073b4 */ /* 0x0007e40008211804 */
[----:B---3--:R-:W-:Y:S01]  /*1f30*/  NOP ;  /* 0x0000000000007918 */ /* 0x008fe20000000000 */
.L_x_32:
[----:B------:R-:W-:Y:S05]  /*1f40*/  BSYNC.RECONVERGENT B0 ;  /* 0x0000000000007941 */ /* 0x000fea0003800200 */
.L_x_31:
[----:B------:R-:W-:Y:S01]  /*1f50*/  UIADD3 UR26, UPT, UPT, UR26, 0x80, URZ ;  /* 0x000000801a1a7890 */ /* 0x000fe2000fffe0ff */
[----:B------:R-:W-:Y:S01]  /*1f60*/  UMOV UR6, UR29 ;  /* 0x0000001d00067c82 */ /* 0x000fe20008000000 */
[----:B------:R-:W-:Y:S01]  /*1f70*/  UMOV UR13, UR39 ;  /* 0x00000027000d7c82 */ /* 0x000fe20008000000 */
[----:B------:R-:W-:Y:S09]  /*1f80*/  BRA.U UP2, `(.L_x_33) ;  /* 0xfffffff902fc7547 */ /* 0x000ff2000b83ffff */
.L_x_25:
[----:B------:R-:W-:Y:S01]  /*1f90*/  ULEA UR4, UR29, UR21, 0x3 ;  /* 0x000000151d047291 */ /* 0x000fe2000f8e18ff */
[----:B-1-3--:R-:W-:Y:S01]  /*1fa0*/  SHF.L.U32 R0, R12, 0x1f, RZ ;  /* 0x0000001f0c007819 */ /* 0x00afe200000006ff */
[----:B------:R-:W-:Y:S01]  /*1fb0*/  @!P2 SYNCS.ARRIVE.TRANS64.A1T0 RZ, [UR21+0x88], RZ ;  /* 0x000088ffffffa9a7 */ /* 0x000fe20008100015 */
[----:B------:R-:W-:-:S06]  /*1fc0*/  UISETP.GT.AND UP0, UPT, UR51, UR50, UPT ;  /* 0x000000323300728c */ /* 0x000fcc000bf04270 */
[----:B--2-4-:R1:W2:Y:S03]  /*1fd0*/  SYNCS.PHASECHK.TRANS64.TRYWAIT P1, [UR4+0x20], R0 ;  /* 0x00002000ff0075a7 */ /* 0x0142a60008021104 */
[----:B------:R-:W-:Y:S05]  /*1fe0*/  BRA.U !UP0, `(.L_x_34) ;  /* 0x0000000508087547 */ /* 0x000fea000b800000 */
[----:B------:R-:W-:Y:S01]  /*1ff0*/  UIADD3 UR30, UPT, UPT, UR54, UR13, URZ ;  /* 0x0000000d361e7290 */ /* 0x000fe2000fffe0ff */
[----:B------:R-:W-:-:S11]  /*2000*/  UMOV UR7, UR29 ;  /* 0x0000001d00077c82 */ /* 0x000fd60008000000 */
.L_x_42:
[----:B------:R-:W-:Y:S01]  /*2010*/  ULEA UR6, UR7, UR21, 0x3 ;  /* 0x0000001507067291 */ /* 0x000fe2000f8e18ff */
[----:B--2---:R-:W-:Y:S01]  /*2020*/  @P4 MOV R2, 0x18000 ;  /* 0x0001800000024802 */ /* 0x004fe20000000f00 */
[----:B--23--:R-:W-:Y:S10]  /*2030*/  @P1 BRA `(.L_x_35) ;  /* 0x00000000000c1947 */ /* 0x00cff40003800000 */
[----:B------:R-:W-:-:S04]  /*2040*/  SHF.L.U32 R3, R12, 0x1f, RZ ;  /* 0x0000001f0c037819 */ /* 0x000fc800000006ff */
[----:B------:R-:W2:Y:S02]  /*2050*/  SYNCS.PHASECHK.TRANS64.TRYWAIT P0, [UR6+0x20], R3 ;  /* 0x00002003ff0075a7 */ /* 0x000ea40008001106 */
[----:B--2---:R-:W-:Y:S05]  /*2060*/  @!P0 BRA `(.L_x_36) ;  /* 0x00000080008c8947 */ /* 0x004fea0003800000 */
.L_x_35:
[----:B------:R2:W-:Y:S01]  /*2070*/  @P4 SYNCS.ARRIVE.TRANS64 RZ, [UR6], R2 ;  /* 0x00000002ffff49a7 */ /* 0x0005e20008000006 */
[----:B------:R-:W-:-:S04]  /*2080*/  ULOP3.LUT UR4, UR38, 0x2, URZ, 0xfc, !UPT ;  /* 0x0000000226047892 */ /* 0x000fc8000f8efcff */
[----:B------:R-:W-:-:S09]  /*2090*/  UISETP.NE.AND UP0, UPT, UR4, 0x2, UPT ;  /* 0x000000020400788c */ /* 0x000fd2000bf05270 */
[----:B------:R-:W-:Y:S05]  /*20a0*/  BRA.U UP0, `(.L_x_37) ;  /* 0x0000000100047547 */ /* 0x000fea000b800000 */
[----:B------:R-:W-:Y:S05]  /*20b0*/  BPT.TRAP 0x1 ;  /* 0x000000040000795c */ /* 0x000fea0000300000 */
.L_x_37:
[----:B------:R-:W-:Y:S04]  /*20c0*/  BSSY.RECONVERGENT B0, `(.L_x_38) ;  /* 0x0000003000007945 */ /* 0x000fe80003800200 */
[----:B------:R-:W-:Y:S05]  /*20d0*/  @!P3 BRA `(.L_x_39) ;  /* 0x000000000004b947 */ /* 0x000fea0003800000 */
[----:B------:R-:W-:Y:S05]  /*20e0*/  BPT.TRAP 0x1 ;  /* 0x000000040000795c */ /* 0x000fea0000300000 */
.L_x_39:
[----:B------:R-:W-:Y:S05]  /*20f0*/  BSYNC.RECONVERGENT B0 ;  /* 0x0000000000007941 */ /* 0x000fea0003800200 */
.L_x_38:
        /* <DEDUP_REMOVED lines=8> */
[----:B-1----:R-:W-:-:S04]  /*2180*/  SHF.L.U32 R0, R12, 0x1f, RZ ;  /* 0x0000001f0c007819 */ /* 0x002fc800000006ff */
[----:B------:R1:W3:Y:S01]  /*2190*/  SYNCS.PHASECHK.TRANS64.TRYWAIT P1, [UR4+0x20], R0 ;  /* 0x00002000ff0075a7 */ /* 0x0002e20008021104 */
[----:B------:R-:W-:Y:S05]  /*21a0*/  @!P0 BRA `(.L_x_41) ;  /* 0x0000000000848947 */ /* 0x000fea0003800000 */
[----:B------:R-:W-:Y:S02]  /*21b0*/  USHF.L.U32 UR4, UR7, 0xe, URZ ;  /* 0x0000000e07047899 */ /* 0x000fe400080006ff */
[----:B------:R-:W-:Y:S02]  /*21c0*/  UIADD3 UR14, UP1, UPT, UR42, 0x80, URZ ;  /* 0x000000802a0e7890 */ /* 0x000fe4000ff3e0ff */
[----:B------:R-:W-:Y:S02]  /*21d0*/  ULOP3.LUT UR8, UR4, UR37, URZ, 0xfc, !UPT ;  /* 0x0000002504087292 */ /* 0x000fe4000f8efcff */
[----:B------:R-:W-:Y:S02]  /*21e0*/  UIADD3 UR24, UPT, UPT, UR21, UR4, URZ ;  /* 0x0000000415187290 */ /* 0x000fe4000fffe0ff */
[----:B------:R-:W-:Y:S02]  /*21f0*/  USHF.L.U32 UR34, UR13, 0x7, URZ ;  /* 0x000000070d227899 */ /* 0x000fe400080006ff */
[----:B------:R-:W-:-:S02]  /*2200*/  UIADD3 UR22, UP0, UPT, UR42, 0x180, URZ ;  /* 0x000001802a167890 */ /* 0x000fc4000ff1e0ff */
[----:B------:R-:W-:Y:S02]  /*2210*/  ULEA UR8, UR8, UR21, 0x1 ;  /* 0x0000001508087291 */ /* 0x000fe4000f8e08ff */
[----:B------:R-:W-:Y:S02]  /*2220*/  ULOP3.LUT UR33, UR6, 0xfefffff8, URZ, 0xc0, !UPT ;  /* 0xfefffff806217892 */ /* 0x000fe4000f8ec0ff */
[----:B------:R-:W-:Y:S02]  /*2230*/  UIADD3.X UR15, UPT, UPT, URZ, UR43, URZ, UP1, !UPT ;  /* 0x0000002bff0f7290 */ /* 0x000fe40008ffe4ff */
[----:B------:R-:W-:Y:S02]  /*2240*/  UIADD3 UR32, UPT, UPT, UR24, 0x8400, URZ ;  /* 0x0000840018207890 */ /* 0x000fe4000fffe0ff */
[----:B------:R-:W-:Y:S02]  /*2250*/  UIADD3 UR26, UPT, UPT, UR34, 0x40, URZ ;  /* 0x00000040221a7890 */ /* 0x000fe4000fffe0ff */
[----:B------:R-:W-:-:S02]  /*2260*/  UIADD3 UR24, UPT, UPT, UR24, 0xa400, URZ ;  /* 0x0000a40018187890 */ /* 0x000fc4000fffe0ff */
[----:B------:R-:W-:Y:S02]  /*2270*/  UIADD3.X UR23, UPT, UPT, URZ, UR43, URZ, UP0, !UPT ;  /* 0x0000002bff177290 */ /* 0x000fe400087fe4ff */
        /* <DEDUP_REMOVED lines=19> */
[----:B----4-:R-:W-:Y:S01]  /*23b0*/  NOP ;  /* 0x0000000000007918 */ /* 0x010fe20000000000 */
.L_x_41:
[----:B------:R-:W-:Y:S05]  /*23c0*/  BSYNC.RECONVERGENT B0 ;  /* 0x0000000000007941 */ /* 0x000fea0003800200 */
.L_x_40:
[----:B------:R-:W-:Y:S01]  /*23d0*/  UIADD3 UR13, UPT, UPT, UR13, 0x1, URZ ;  /* 0x000000010d0d7890 */ /* 0x000fe2000fffe0ff */
[----:B------:R-:W-:-:S03]  /*23e0*/  UMOV UR7, UR29 ;  /* 0x0000001d00077c82 */ /* 0x000fc60008000000 */
[----:B------:R-:W-:-:S09]  /*23f0*/  UISETP.NE.AND UP0, UPT, UR13, UR30, UPT ;  /* 0x0000001e0d00728c */ /* 0x000fd2000bf05270 */
[----:B------:R-:W-:Y:S05]  /*2400*/  BRA.U UP0, `(.L_x_42) ;  /* 0xfffffffd00007547 */ /* 0x000fea000b83ffff */
.L_x_34:
[C---:B------:R-:W-:Y:S01]  /*2410*/  LEA R3, R11.reuse, UR21, 0x3 ;  /* 0x000000150b037c11 */ /* 0x040fe2000f8e18ff */
[----:B------:R-:W-:Y:S01]  /*2420*/  NOP ;  /* 0x0000000000007918 */ /* 0x000fe20000000000 */
[----:B-1----:R-:W-:Y:S02]  /*2430*/  SHF.L.U32 R0, R10, 0x1f, RZ ;  /* 0x0000001f0a007819 */ /* 0x002fe400000006ff */
[----:B------:R-:W-:Y:S02]  /*2440*/  LEA R5, R11, UR21, 0x4 ;  /* 0x000000150b057c11 */ /* 0x000fe4000f8e20ff */
[----:B------:R-:W1:Y:S02]  /*2450*/  SYNCS.PHASECHK.TRANS64.TRYWAIT P0, [R3+URZ+0x90], R0 ;  /* 0x00009000030075a7 */ /* 0x000e6400080011ff */
[----:B-1----:R-:W-:Y:S05]  /*2460*/  @!P0 BRA `(.L_x_43) ;  /* 0x0000007c00a48947 */ /* 0x002fea0003800000 */
.L_x_156:
[----:B------:R-:W4:Y:S01]  /*2470*/  LDS.128 R4, [R5+0x120] ;  /* 0x0001200005047984 */ /* 0x000f220000000c00 */
[----:B------:R-:W-:Y:S01]  /*2480*/  UISETP.GE.AND UP0, UPT, UR45, 0x1, UPT ;  /* 0x000000012d00788c */ /* 0x000fe2000bf06270 */
[----:B------:R-:W-:Y:S01]  /*2490*/  @!PT LDS RZ, [RZ] ;  /* 0x00000000fffff984 */ /* 0x000fe20000000800 */
[----:B------:R-:W-:Y:S01]  /*24a0*/  @!PT LDS RZ, [RZ] ;  /* 0x00000000fffff984 */ /* 0x000fe20000000800 */
[----:B------:R-:W-:Y:S01]  /*24b0*/  @!PT LDS RZ, [RZ] ;  /* 0x00000000fffff984 */ /* 0x000fe20000000800 */
[----:B------:R-:W-:Y:S01]  /*24c0*/  @!PT LDS RZ, [RZ] ;  /* 0x00000000fffff984 */ /* 0x000fe20000000800 */
[----:B------:R1:W-:Y:S06]  /*24d0*/  MEMBAR.ALL.CTA ;  /* 0x0000000000007992 */ /* 0x0003ec0000008000 */
[----:B-1----:R-:W1:Y:S01]  /*24e0*/  FENCE.VIEW.ASYNC.S ;  /* 0x00000000000073c6 */ /* 0x002e620000000000 */
[----:B----4-:R-:W-:-:S13]  /*24f0*/  LOP3.LUT P0, RZ, R6, 0x1, RZ, 0xc0, !PT ;  /* 0x0000000106ff7812 */ /* 0x010fda000780c0ff */
[----:B-1----:R-:W-:Y:S01]  /*2500*/  VOTEU.ANY UP1, P0 ;  /* 0x0000000000ff7886 */ /* 0x002fe20000020100 */
[----:B------:R-:W-:-:S13]  /*2510*/  PLOP3.LUT P0, PT, PT, PT, UP1, 0x80, 0x8 ;  /* 0x000000000008781c */ /* 0x000fda0003f0f018 */
[----:B------:R-:W-:Y:S02]  /*2520*/  @P0 LOP3.LUT R0, R5, 0xffff, RZ, 0xc0, !PT ;  /* 0x0000ffff05000812 */ /* 0x000fe400078ec0ff */
[----:B--2---:R-:W-:Y:S02]  /*2530*/  @P0 MOV R2, R4 ;  /* 0x0000000400020202 */ /* 0x004fe40000000f00 */
[----:B------:R-:W-:Y:S01]  /*2540*/  @P0 R2UR UR5, R0 ;  /* 0x00000000000502ca */ /* 0x000fe200000e0000 */
[----:B------:R-:W-:Y:S01]  /*2550*/  VIADD R0, R3, 0xa0 ;  /* 0x000000a003007836 */ /* 0x000fe20000000000 */
[----:B------:R-:W-:Y:S02]  /*2560*/  @P0 SHF.R.U32.HI R4, RZ, 0x10, R5 ;  /* 0x00000010ff040819 */ /* 0x000fe40000011605 */
[----:B------:R-:W-:Y:S02]  /*2570*/  @P0 R2UR UR6, R2 ;  /* 0x00000000020602ca */ /* 0x000fe400000e0000 */
[----:B------:R-:W-:-:S02]  /*2580*/  PRMT R0, RZ, 0x654, R0 ;  /* 0x00000654ff007816 */ /* 0x000fc40000000000 */
[----:B------:R-:W-:Y:S02]  /*2590*/  @P0 R2UR UR4, R4 ;  /* 0x00000000040402ca */ /* 0x000fe400000e0000 */
[----:B------:R1:W-:Y:S03]  /*25a0*/  SYNCS.ARRIVE.TRANS64.RED.A1T0 RZ, [R0+URZ], RZ ;  /* 0x000000ff00ff79a7 */ /* 0x0003e600081004ff */
[----:B------:R-:W-:-:S04]  /*25b0*/  @UP1 UMOV UR44, UR5 ;  /* 0x00000005002c1c82 */ /* 0x000fc80008000000 */
[----:B------:R-:W-:-:S04]  /*25c0*/  @UP1 UMOV UR46, UR6 ;  /* 0x00000006002e1c82 */ /* 0x000fc80008000000 */
[----:B------:R-:W-:Y:S01]  /*25d0*/  @UP1 UMOV UR36, UR4 ;  /* 0x0000000400241c82 */ /* 0x000fe20008000000 */
[----:B------:R-:W-:Y:S05]  /*25e0*/  BRA.U !UP0, `(.L_x_44) ;  /* 0x0000000108d47547 */ /* 0x000fea000b800000 */
[----:B------:R-:W2:Y:S01]  /*25f0*/  LDCU.128 UR12, c[0x0][0xb10] ;  /* 0x00016200ff0c77ac */ /* 0x000ea20008000c00 */
[----:B------:R-:W4:Y:S01]  /*2600*/  LDCU UR22, c[0x0][0xb20] ;  /* 0x00016400ff1677ac */ /* 0x000f220008000800 */
[----:B------:R-:W3:Y:S01]  /*2610*/  LDCU UR20, c[0x0][0xb0c] ;  /* 0x00016180ff1477ac */ /* 0x000ee20008000800 */
[----:B------:R-:W1:Y:S01]  /*2620*/  LDCU.64 UR8, c[0x0][0xb28] ;  /* 0x00016500ff0877ac */ /* 0x000e620008000a00 */
[----:B------:R-:W-:Y:S02]  /*2630*/  UISETP.NE.AND UP3, UPT, UR45, 0x1, UPT ;  /* 0x000000012d00788c */ /* 0x000fe4000bf65270 */
[----:B--2---:R-:W-:Y:S02]  /*2640*/  UIMAD.WIDE.U32 UR6, UR48, UR15, URZ ;  /* 0x0000000f300672a5 */ /* 0x004fe4000f8e00ff */
[----:B------:R-:W-:Y:S02]  /*2650*/  UIMAD.WIDE.U32 UR4, UR49, UR12, URZ ;  /* 0x0000000c310472a5 */ /* 0x000fe4000f8e00ff */
[----:B------:R-:W-:-:S02]  /*2660*/  UISETP.NE.AND UP0, UPT, UR14, 0x1, UPT ;  /* 0x000000010e00788c */ /* 0x000fc4000bf05270 */
[----:B------:R-:W-:Y:S01]  /*2670*/  UIMAD.WIDE.U32 UR18, UR44, UR15, URZ ;  /* 0x0000000f2c1272a5 */ /* 0x000fe2000f8e00ff */
[----:B------:R-:W-:Y:S02]  /*2680*/  UMOV UR6, UR7 ;  /* 0x0000000700067c82 */ /* 0x000fe40008000000 */
[----:B------:R-:W-:Y:S01]  /*2690*/  UMOV UR4, UR5 ;  /* 0x0000000500047c82 */ /* 0x000fe20008000000 */
[----:B----4-:R-:W-:Y:S02]  /*26a0*/  USHF.R.U32.HI UR6, URZ, UR22, UR6 ;  /* 0x00000016ff067299 */ /* 0x010fe40008011606 */
[----:B---3--:R-:W-:Y:S02]  /*26b0*/  UISETP.NE.AND UP2, UPT, UR20, 0x1, UPT ;  /* 0x000000011400788c */ /* 0x008fe4000bf45270 */
[----:B------:R-:W-:Y:S02]  /*26c0*/  USHF.R.U32.HI UR4, URZ, UR13, UR4 ;  /* 0x0000000dff047299 */ /* 0x000fe40008011604 */
[----:B------:R-:W-:-:S02]  /*26d0*/  USEL UR5, UR48, UR6, !UP0 ;  /* 0x0000000630057287 */ /* 0x000fc4000c000000 */
[----:B------:R-:W-:Y:S02]  /*26e0*/  USEL UR6, UR49, UR4, !UP2 ;  /* 0x0000000431067287 */ /* 0x000fe4000d000000 */
[----:B-1----:R-:W-:Y:S01]  /*26f0*/  UIMAD.WIDE.U32 UR10, UR5, UR8, URZ ;  /* 0x00000008050a72a5 */ /* 0x002fe2000f8e00ff */
[----:B------:R-:W-:Y:S01]  /*2700*/  UMOV UR4, UR19 ;  /* 0x0000001300047c82 */ /* 0x000fe20008000000 */
[----:B------:R-:W-:Y:S02]  /*2710*/  UIMAD.WIDE.U32 UR16, UR46, UR12, URZ ;  /* 0x0000000c2e1072a5 */ /* 0x000fe4000f8e00ff */
[----:B------:R-:W-:-:S03]  /*2720*/  UIMAD.WIDE.U32 UR18, UR6, UR8, URZ ;  /* 0x00000008061272a5 */ /* 0x000fc6000f8e00ff */
[----:B------:R-:W-:Y:S01]  /*2730*/  UMOV UR10, UR11 ;  /* 0x0000000b000a7c82 */ /* 0x000fe20008000000 */
[----:B------:R-:W-:Y:S02]  /*2740*/  USHF.R.U32.HI UR4, URZ, UR22, UR4 ;  /* 0x00000016ff047299 */ /* 0x000fe40008011604 */
[----:B------:R-:W-:Y:S01]  /*2750*/  @UP3 USHF.R.U32.HI UR5, URZ, UR9, UR10 ;  /* 0x00000009ff053299 */ /* 0x000fe2000801160a */
[----:B------:R-:W-:Y:S01]  /*2760*/  UMOV UR16, UR17 ;  /* 0x0000001100107c82 */ /* 0x000fe20008000000 */
[----:B------:R-:W-:Y:S01]  /*2770*/  UMOV UR18, UR19 ;  /* 0x0000001300127c82 */ /* 0x000fe20008000000 */
[----:B------:R-:W-:Y:S02]  /*2780*/  USHF.R.U32.HI UR13, URZ, UR13, UR16 ;  /* 0x0000000dff0d7299 */ /* 0x000fe40008011610 */
[----:B------:R-:W-:Y:S02]  /*2790*/  USEL UR4, UR44, UR4, !UP0 ;  /* 0x000000042c047287 */ /* 0x000fe4000c000000 */
[----:B------:R-:W-:-:S02]  /*27a0*/  @UP3 USHF.R.U32.HI UR6, URZ, UR9, UR18 ;  /* 0x00000009ff063299 */ /* 0x000fc40008011612 */
[----:B------:R-:W-:Y:S02]  /*27b0*/  UIMAD UR7, UR45, UR5, URZ ;  /* 0x000000052d0772a4 */ /* 0x000fe4000f8e02ff */
[----:B------:R-:W-:Y:S02]  /*27c0*/  USEL UR5, UR46, UR13, !UP2 ;  /* 0x0000000d2e057287 */ /* 0x000fe4000d000000 */
[----:B------:R-:W-:Y:S02]  /*27d0*/  UIMAD UR10, UR45, UR6, URZ ;  /* 0x000000062d0a72a4 */ /* 0x000fe4000f8e02ff */
[----:B------:R-:W-:Y:S02]  /*27e0*/  UISETP.GE.AND UP0, UPT, UR4, UR7, UPT ;  /* 0x000000070400728c */ /* 0x000fe4000bf06270 */
[----:B------:R-:W-:Y:S02]  /*27f0*/  UIMAD.WIDE.U32 UR12, UR4, UR8, URZ ;  /* 0x00000008040c72a5 */ /* 0x000fe4000f8e00ff */
[----:B------:R-:W-:-:S02]  /*2800*/  UISETP.GE.OR UP0, UPT, UR5, UR10, UP0 ;  /* 0x0000000a0500728c */ /* 0x000fc40008706670 */
[----:B------:R-:W-:Y:S02]  /*2810*/  UIMAD.WIDE.U32 UR10, UR5, UR8, URZ ;  /* 0x00000008050a72a5 */ /* 0x000fe4000f8e00ff */
[----:B------:R-:W-:Y:S01]  /*2820*/  UIADD3 UR12, UPT, UPT, -UR4, URZ, URZ ;  /* 0x000000ff040c7290 */ /* 0x000fe2000fffe1ff */
[----:B------:R-:W-:Y:S01]  /*2830*/  UMOV UR8, UR13 ;  /* 0x0000000d00087c82 */ /* 0x000fe20008000000 */
[----:B------:R-:W-:Y:S02]  /*2840*/  UIADD3 UR10, UPT, UPT, -UR5, URZ, URZ ;  /* 0x000000ff050a7290 */ /* 0x000fe4000fffe1ff */
        /* <DEDUP_REMOVED lines=15> */
.L_x_44:
[----:B------:R-:W2:Y:S02]  /*2940*/  LDCU UR4, c[0x0][0xb30] ;  /* 0x00016600ff0477ac */ /* 0x000ea40008000800 */
[----:B--2---:R-:W-:-:S09]  /*2950*/  UISETP.NE.AND UP0, UPT, UR4, 0x1, UPT ;  /* 0x000000010400788c */ /* 0x004fd2000bf05270 */
[----:B------:R-:W-:Y:S05]  /*2960*/  BRA.U UP0, `(.L_x_45) ;  /* 0x0000000100447547 */ /* 0x000fea000b800000 */
[----:B------:R-:W2:Y:S01]  /*2970*/  LDCU.128 UR8, c[0x0][0xb10] ;  /* 0x00016200ff0877ac */ /* 0x000ea20008000c00 */
[----:B------:R-:W4:Y:S01]  /*2980*/  LDCU UR12, c[0x0][0xb0c] ;  /* 0x00016180ff0c77ac */ /* 0x000f220008000800 */
[----:B------:R-:W1:Y:S01]  /*2990*/  LDCU UR13, c[0x0][0xb20] ;  /* 0x00016400ff0d77ac */ /* 0x000e620008000800 */
[----:B--2---:R-:W-:Y:S02]  /*29a0*/  UIMAD.WIDE.U32 UR6, UR46, UR8, URZ ;  /* 0x000000082e0672a5 */ /* 0x004fe4000f8e00ff */
[----:B------:R-:W-:Y:S02]  /*29b0*/  UIMAD.WIDE.U32 UR4, UR44, UR11, URZ ;  /* 0x0000000b2c0472a5 */ /* 0x000fe4000f8e00ff */
[----:B----4-:R-:W-:Y:S02]  /*29c0*/  UISETP.NE.AND UP2, UPT, UR12, 0x1, UPT ;  /* 0x000000010c00788c */ /* 0x010fe4000bf45270 */
[----:B------:R-:W-:Y:S01]  /*29d0*/  UISETP.NE.AND UP0, UPT, UR10, 0x1, UPT ;  /* 0x000000010a00788c */ /* 0x000fe2000bf05270 */
[----:B------:R-:W-:-:S02]  /*29e0*/  UMOV UR6, UR7 ;  /* 0x0000000700067c82 */ /* 0x000fc40008000000 */
[----:B------:R-:W-:Y:S01]  /*29f0*/  UMOV UR4, UR5 ;  /* 0x0000000500047c82 */ /* 0x000fe20008000000 */
[----:B------:R-:W-:Y:S02]  /*2a00*/  USHF.R.U32.HI UR9, URZ, UR9, UR6 ;  /* 0x00000009ff097299 */ /* 0x000fe40008011606 */
[----:B-1----:R-:W-:Y:S02]  /*2a10*/  USHF.R.U32.HI UR4, URZ, UR13, UR4 ;  /* 0x0000000dff047299 */ /* 0x002fe40008011604 */
[----:B------:R-:W-:Y:S02]  /*2a20*/  USEL UR5, UR46, UR9, !UP2 ;  /* 0x000000092e057287 */ /* 0x000fe4000d000000 */
[----:B------:R-:W-:-:S04]  /*2a30*/  USEL UR4, UR44, UR4, !UP0 ;  /* 0x000000042c047287 */ /* 0x000fc8000c000000 */
[----:B------:R-:W-:Y:S02]  /*2a40*/  UIADD3 UR6, UPT, UPT, UR5, -UR4, URZ ;  /* 0x8000000405067290 */ /* 0x000fe4000fffe0ff */
[----:B------:R-:W-:Y:S02]  /*2a50*/  UIADD3 UR4, UPT, UPT, -UR5, UR4, URZ ;  /* 0x0000000405047290 */ /* 0x000fe4000fffe1ff */
[----:B------:R-:W-:Y:S02]  /*2a60*/  UIMAD UR44, UR6, UR10, UR44 ;  /* 0x0000000a062c72a4 */ /* 0x000fe4000f8e022c */
[----:B------:R-:W-:-:S12]  /*2a70*/  UIMAD UR46, UR4, UR12, UR46 ;  /* 0x0000000c042e72a4 */ /* 0x000fd8000f8e022e */
.L_x_45:
[----:B------:R-:W-:Y:S01]  /*2a80*/  VIADD R11, R11, 0x1 ;  /* 0x000000010b0b7836 */ /* 0x000fe20000000000 */
[----:B------:R-:W-:Y:S01]  /*2a90*/  R2UR UR4, R82 ;  /* 0x00000000520472ca */ /* 0x000fe200000e0000 */
[----:B------:R-:W-:Y:S01]  /*2aa0*/  UIADD3 UR26, UPT, UPT, UR46, UR63, URZ ;  /* 0x0000003f2e1a7290 */ /* 0x000fe2000fffe0ff */
[----:B------:R-:W-:Y:S02]  /*2ab0*/  PLOP3.LUT P2, PT, PT, PT, PT, 0x80, 0x8 ;  /* 0x000000000008781c */ /* 0x000fe40003f4f070 */
[----:B------:R-:W-:-:S04]  /*2ac0*/  ISETP.NE.AND P0, PT, R11, 0x2, PT ;  /* 0x000000020b00780c */ /* 0x000fc80003f05270 */
[----:B------:R-:W-:Y:S02]  /*2ad0*/  SEL R3, RZ, 0x1, P0 ;  /* 0x00000001ff037807 */ /* 0x000fe40000000000 */
[----:B------:R-:W-:Y:S02]  /*2ae0*/  SEL R11, R11, RZ, P0 ;  /* 0x000000ff0b0b7207 */ /* 0x000fe40000000000 */
[----:B------:R-:W-:Y:S01]  /*2af0*/  LOP3.LUT R10, R10, R3, RZ, 0x3c, !PT ;  /* 0x000000030a0a7212 */ /* 0x000fe200078e3cff */
[----:B------:R-:W-:Y:S01]  /*2b00*/  UIADD3 UR27, UPT, UPT, UR44, UR4, URZ ;  /* 0x000000042c1b7290 */ /* 0x000fe2000fffe0ff */
[----:B------:R-:W-:Y:S11]  /*2b10*/  BRA.U UP1, `(.L_x_46) ;  /* 0xffffffed01987547 */ /* 0x000ff6000b83ffff */
[----:B------:R-:W-:Y:S01]  /*2b20*/  UIADD3 UR21, UPT, UPT, UR21, 0x20, URZ ;  /* 0x0000002015157890 */ /* 0x000fe2000fffe0ff */
[----:B------:R-:W-:-:S03]  /*2b30*/  SHF.L.U32 R3, R12, 0x1f, RZ ;  /* 0x0000001f0c037819 */ /* 0x000fc600000006ff */
[----:B------:R-:W-:-:S09]  /*2b40*/  ULEA UR4, UR29, UR21, 0x3 ;  /* 0x000000151d047291 */ /* 0x000fd2000f8e18ff */
[----:B------:R-:W2:Y:S02]  /*2b50*/  SYNCS.PHASECHK.TRANS64.TRYWAIT P0, [UR4], R3 ;  /* 0x00000003ff0075a7 */ /* 0x000ea40008001104 */
[----:B--2---:R-:W-:Y:S05]  /*2b60*/  @!P0 BRA `(.L_x_47) ;  /* 0x0000007400f88947 */ /* 0x004fea0003800000 */
.L_x_158:
[----:B------:R-:W-:-:S04]  /*2b70*/  UIADD3 UR4, UPT, UPT, UR29, 0x1, URZ ;  /* 0x000000011d047890 */ /* 0x000fc8000fffe0ff */
[----:B------:R-:W-:-:S04]  /*2b80*/  UISETP.NE.AND UP0, UPT, UR4, 0x4, UPT ;  /* 0x000000040400788c */ /* 0x000fc8000bf05270 */
[----:B------:R-:W-:Y:S02]  /*2b90*/  USEL UR6, URZ, 0x1, UP0 ;  /* 0x00000001ff067887 */ /* 0x000fe40008000000 */
[----:B------:R-:W-:-:S04]  /*2ba0*/  USEL UR4, UR4, URZ, UP0 ;  /* 0x000000ff04047287 */ /* 0x000fc80008000000 */
[----:B------:R-:W-:Y:S01]  /*2bb0*/  ULEA UR5, UR4, UR21, 0x3 ;  /* 0x0000001504057291 */ /* 0x000fe2000f8e18ff */
[----:B------:R-:W-:-:S04]  /*2bc0*/  LOP3.LUT R2, R12, UR6, RZ, 0x3c, !PT ;  /* 0x000000060c027c12 */ /* 0x000fc8000f8e3cff */
[----:B-1----:R-:W-:-:S04]  /*2bd0*/  SHF.L.U32 R3, R2, 0x1f, RZ ;  /* 0x0000001f02037819 */ /* 0x002fc800000006ff */
[----:B------:R-:W1:Y:S02]  /*2be0*/  SYNCS.PHASECHK.TRANS64.TRYWAIT P0, [UR5], R3 ;  /* 0x00000003ff0075a7 */ /* 0x000e640008001105 */
[----:B-1----:R-:W-:Y:S05]  /*2bf0*/  @!P0 BRA `(.L_x_48) ;  /* 0x0000007400ec8947 */ /* 0x002fea0003800000 */
.L_x_160:
        /* <DEDUP_REMOVED lines=9> */
.L_x_162:
[----:B------:R-:W-:-:S04]  /*2c90*/  UIADD3 UR4, UPT, UPT, UR4, 0x1, URZ ;  /* 0x0000000104047890 */ /* 0x000fc8000fffe0ff */
[----:B------:R-:W-:-:S04]  /*2ca0*/  UISETP.NE.AND UP0, UPT, UR4, 0x4, UPT ;  /* 0x000000040400788c */ /* 0x000fc8000bf05270 */
[----:B------:R-:W-:Y:S02]  /*2cb0*/  USEL UR5, URZ, 0x1, UP0 ;  /* 0x00000001ff057887 */ /* 0x000fe40008000000 */
[----:B------:R-:W-:-:S04]  /*2cc0*/  USEL UR4, UR4, URZ, UP0 ;  /* 0x000000ff04047287 */ /* 0x000fc80008000000 */
[----:B------:R-:W-:Y:S01]  /*2cd0*/  ULEA UR4, UR4, UR21, 0x3 ;  /* 0x0000001504047291 */ /* 0x000fe2000f8e18ff */
[----:B-1----:R-:W-:-:S04]  /*2ce0*/  LOP3.LUT R3, R2, UR5, RZ, 0x3c, !PT ;  /* 0x0000000502037c12 */ /* 0x002fc8000f8e3cff */
[----:B------:R-:W-:Y:S01]  /*2cf0*/  SHF.L.U32 R3, R3, 0x1f, RZ ;  /* 0x0000001f03037819 */ /* 0x000fe200000006ff */
[----:B------:R-:W-:-:S07]  /*2d00*/  IMAD.U32 R0, RZ, RZ, UR4 ;  /* 0x00000004ff007e24 */ /* 0x000fce000f8e00ff */
.L_x_50:
[----:B-1----:R1:W2:Y:S02]  /*2d10*/  SYNCS.PHASECHK.TRANS64.TRYWAIT P0, [R0+URZ], R3 ;  /* 0x00000003000075a7 */ /* 0x0022a400080011ff */
[----:B--2---:R-:W-:Y:S05]  /*2d20*/  @!P0 NANOSLEEP.SYNCS 0x989680 ;  /* 0x009896800000895d */ /* 0x004fea0003900000 */
[----:B------:R-:W2:Y:S02]  /*2d30*/  @!P0 SYNCS.PHASECHK.TRANS64 P0, [R0+URZ], R3 ;  /* 0x00000003000085a7 */ /* 0x000ea400080010ff */
[----:B--2---:R-:W-:Y:S05]  /*2d40*/  @P0 EXIT ;  /* 0x000000000000094d */ /* 0x004fea0003800000 */
[----:B------:R-:W-:Y:S05]  /*2d50*/  BRA `(.L_x_50) ;  /* 0xfffffffc00ec7947 */ /* 0x000fea000383ffff */
.L_x_22:
[----:B------:R-:W-:-:S04]  /*2d60*/  UISETP.NE.AND UP0, UPT, UR47, URZ, UPT ;  /* 0x000000ff2f00728c */ /* 0x000fc8000bf05270 */
[----:B------:R-:W-:-:S09]  /*2d70*/  UISETP.NE.OR UP0, UPT, UR20, 0x1, UP0 ;  /* 0x000000011400788c */ /* 0x000fd20008705670 */
[----:B------:R-:W-:Y:S05]  /*2d80*/  BRA.U UP0, `(.L_x_51) ;  /* 0x0000000500487547 */ /* 0x000fea000b800000 */
[----:B------:R-:W-:Y:S01]  /*2d90*/  ISETP.GE.U32.AND P2, PT, R0, 0x4, PT ;  /* 0x000000040000780c */ /* 0x000fe20003f46070 */
[----:B------:R-:W-:Y:S01]  /*2da0*/  IMAD.MOV.U32 R12, RZ, RZ, 0x1 ;  /* 0x00000001ff0c7424 */ /* 0x000fe200078e00ff */
[----:B------:R-:W-:Y:S02]  /*2db0*/  CS2R R10, SRZ ;  /* 0x00000000000a7805 */ /* 0x000fe4000001ff00 */
[----:B------:R-:W-:Y:S01]  /*2dc0*/  CS2R R8, SRZ ;  /* 0x0000000000087805 */ /* 0x000fe2000001ff00 */
[----:B------:R-:W-:Y:S01]  /*2dd0*/  UMOV UR6, 0x400 ;  /* 0x0000040000067882 */ /* 0x000fe20000000000 */
[----:B------:R-:W-:Y:S01]  /*2de0*/  UMOV UR5, URZ ;  /* 0x000000ff00057c82 */ /* 0x000fe20008000000 */
[----:B------:R-:W-:-:S12]  /*2df0*/  ULEA UR6, UR47, UR6, 0x18 ;  /* 0x000000062f067291 */ /* 0x000fd8000f8ec0ff */
.L_x_55:
[----:B------:R-:W-:Y:S02]  /*2e00*/  LEA R2, R8, UR6, 0x3 ;  /* 0x0000000608027c11 */ /* 0x000fe4000f8e18ff */
[----:B------:R-:W-:-:S03]  /*2e10*/  SHF.L.U32 R5, R9, 0x1f, RZ ;  /* 0x0000001f09057819 */ /* 0x000fc600000006ff */
[----:B------:R-:W-:Y:S01]  /*2e20*/  VIADD R4, R2, 0x100 ;  /* 0x0000010002047836 */ /* 0x000fe20000000000 */
[----:B------:R-:W2:Y:S02]  /*2e30*/  SYNCS.PHASECHK.TRANS64.TRYWAIT P0, [R2+URZ+0xf0], R5 ;  /* 0x0000f005020075a7 */ /* 0x000ea400080011ff */
[----:B--2---:R-:W-:Y:S05]  /*2e40*/  @!P0 BRA `(.L_x_52) ;  /* 0x0000007400888947 */ /* 0x004fea0003800000 */
.L_x_163:
[----:B------:R-:W-:Y:S01]  /*2e50*/  ULEA UR4, UR5, UR6, 0x3 ;  /* 0x0000000605047291 */ /* 0x000fe2000f8e18ff */
[----:B------:R-:W-:Y:S02]  /*2e60*/  PRMT R4, RZ, 0x654, R4 ;  /* 0x00000654ff047816 */ /* 0x000fe40000000004 */
[----:B--2---:R-:W-:Y:S01]  /*2e70*/  SHF.L.U32 R5, R12, 0x1f, RZ ;  /* 0x0000001f0c057819 */ /* 0x004fe200000006ff */
[----:B------:R-:W-:Y:S01]  /*2e80*/  UIADD3 UR7, UPT, UPT, UR4, 0x90, URZ ;  /* 0x0000009004077890 */ /* 0x000fe2000fffe0ff */
[----:B------:R2:W-:Y:S05]  /*2e90*/  SYNCS.ARRIVE.TRANS64.RED.A1T0 RZ, [R4+URZ], RZ ;  /* 0x000000ff04ff79a7 */ /* 0x0005ea00081004ff */
[----:B------:R-:W-:Y:S01]  /*2ea0*/  IMAD.U32 R7, RZ, RZ, UR7 ;  /* 0x00000007ff077e24 */ /* 0x000fe2000f8e00ff */
[----:B------:R-:W3:Y:S04]  /*2eb0*/  SYNCS.PHASECHK.TRANS64.TRYWAIT P0, [UR4+0xa0], R5 ;  /* 0x0000a005ff0075a7 */ /* 0x000ee80008001104 */
[----:B------:R-:W-:Y:S01]  /*2ec0*/  PRMT R6, R0, 0x654, R7 ;  /* 0x0000065400067816 */ /* 0x000fe20000000007 */
[----:B--2---:R-:W-:Y:S01]  /*2ed0*/  @!P2 IMAD.MOV.U32 R4, RZ, RZ, 0x10 ;  /* 0x00000010ff04a424 */ /* 0x004fe200078e00ff */
[----:B---3--:R-:W-:Y:S06]  /*2ee0*/  @!P0 BRA `(.L_x_53) ;  /* 0x0000007400748947 */ /* 0x008fec0003800000 */
.L_x_165:
[----:B------:R-:W-:Y:S01]  /*2ef0*/  ULEA UR8, UR5, UR6, 0x4 ;  /* 0x0000000605087291 */ /* 0x000fe2000f8e20ff */
[----:B------:R-:W-:Y:S01]  /*2f00*/  SEL R3, R6, R3, !P2 ;  /* 0x0000000306037207 */ /* 0x000fe20005000000 */
[----:B------:R-:W-:Y:S01]  /*2f10*/  UIADD3 UR9, UPT, UPT, UR4, 0x90, URZ ;  /* 0x0000009004097890 */ /* 0x000fe2000fffe0ff */
[----:B--2---:R-:W-:Y:S01]  /*2f20*/  LEA R2, R11, UR6, 0x3 ;  /* 0x000000060b027c11 */ /* 0x004fe2000f8e18ff */
[----:B------:R-:W-:Y:S01]  /*2f30*/  UIADD3 UR8, UPT, UPT, UR8, 0x120, URZ ;  /* 0x0000012008087890 */ /* 0x000fe2000fffe0ff */
[----:B------:R-:W-:Y:S01]  /*2f40*/  SHF.L.U32 R5, R10, 0x1f, RZ ;  /* 0x0000001f0a057819 */ /* 0x000fe200000006ff */
[----:B------:R2:W-:Y:S01]  /*2f50*/  @!P2 SYNCS.ARRIVE.TRANS64.RED RZ, [R3+URZ], R4 ;  /* 0x0000000403ffa9a7 */ /* 0x0005e200080004ff */
[----:B------:R-:W-:Y:S01]  /*2f60*/  UIADD3 UR4, UPT, UPT, UR5, 0x1, URZ ;  /* 0x0000000105047890 */ /* 0x000fe2000fffe0ff */
[----:B------:R-:W-:-:S03]  /*2f70*/  VIADD R8, R8, 0x1 ;  /* 0x0000000108087836 */ /* 0x000fc60000000000 */
[----:B------:R-:W-:Y:S02]  /*2f80*/  UISETP.NE.AND UP0, UPT, UR4, 0x2, UPT ;  /* 0x000000020400788c */ /* 0x000fe4000bf05270 */
[----:B------:R-:W-:Y:S06]  /*2f90*/  UGETNEXTWORKID.BROADCAST [UR8], [UR9] ;  /* 0x00000000080073ca */ /* 0x000fec0008000100 */
[----:B------:R-:W-:Y:S01]  /*2fa0*/  USEL UR7, URZ, 0x1, UP0 ;  /* 0x00000001ff077887 */ /* 0x000fe20008000000 */
[----:B------:R-:W-:Y:S01]  /*2fb0*/  ISETP.NE.AND P0, PT, R8, 0x2, PT ;  /* 0x000000020800780c */ /* 0x000fe20003f05270 */
[----:B------:R-:W-:Y:S01]  /*2fc0*/  USEL UR5, UR4, URZ, UP0 ;  /* 0x000000ff04057287 */ /* 0x000fe20008000000 */
[----:B------:R-:W3:Y:S03]  /*2fd0*/  SYNCS.PHASECHK.TRANS64.TRYWAIT P1, [R2+URZ+0x90], R5 ;  /* 0x00009005020075a7 */ /* 0x000ee600080211ff */
[----:B------:R-:W-:Y:S01]  /*2fe0*/  LOP3.LUT R12, R12, UR7, RZ, 0x3c, !PT ;  /* 0x000000070c0c7c12 */ /* 0x000fe2000f8e3cff */
[----:B--23--:R-:W-:Y:S07]  /*2ff0*/  @!P1 BRA `(.L_x_54) ;  /* 0x0000007400489947 */ /* 0x00cfee0003800000 */
.L_x_166:
[C---:B------:R-:W-:Y:S01]  /*3000*/  LEA R4, R11.reuse, UR6, 0x4 ;  /* 0x000000060b047c11 */ /* 0x040fe2000f8e20ff */
[----:B--2---:R-:W-:Y:S01]  /*3010*/  VIADD R2, R2, 0xa0 ;  /* 0x000000a002027836 */ /* 0x004fe20000000000 */
[----:B------:R-:W-:Y:S01]  /*3020*/  SEL R8, R8, RZ, P0 ;  /* 0x000000ff08087207 */ /* 0x000fe20000000000 */
[----:B------:R-:W-:-:S03]  /*3030*/  VIADD R11, R11, 0x1 ;  /* 0x000000010b0b7836 */ /* 0x000fc60000000000 */
[----:B------:R-:W2:Y:S01]  /*3040*/  LDS.128 R4, [R4+0x120] ;  /* 0x0001200004047984 */ /* 0x000ea20000000c00 */
[----:B------:R-:W-:Y:S02]  /*3050*/  PRMT R2, RZ, 0x654, R2 ;  /* 0x00000654ff027816 */ /* 0x000fe40000000002 */
[C---:B------:R-:W-:Y:S01]  /*3060*/  ISETP.NE.AND P1, PT, R11.reuse, 0x2, PT ;  /* 0x000000020b00780c */ /* 0x040fe20003f25270 */
[----:B------:R-:W-:Y:S01]  /*3070*/  @!PT LDS RZ, [RZ] ;  /* 0x00000000fffff984 */ /* 0x000fe20000000800 */
[----:B------:R-:W-:Y:S01]  /*3080*/  @!PT LDS RZ, [RZ] ;  /* 0x00000000fffff984 */ /* 0x000fe20000000800 */
[----:B------:R-:W-:Y:S01]  /*3090*/  @!PT LDS RZ, [RZ] ;  /* 0x00000000fffff984 */ /* 0x000fe20000000800 */
[----:B------:R-:W-:Y:S01]  /*30a0*/  @!PT LDS RZ, [RZ] ;  /* 0x00000000fffff984 */ /* 0x000fe20000000800 */
[----:B------:R3:W-:Y:S06]  /*30b0*/  MEMBAR.ALL.CTA ;  /* 0x0000000000007992 */ /* 0x0007ec0000008000 */
[----:B---3--:R-:W3:Y:S01]  /*30c0*/  FENCE.VIEW.ASYNC.S ;  /* 0x00000000000073c6 */ /* 0x008ee20000000000 */
[----:B------:R-:W-:Y:S01]  /*30d0*/  SEL R11, R11, RZ, P1 ;  /* 0x000000ff0b0b7207 */ /* 0x000fe20000800000 */
[----:B---3--:R3:W-:Y:S01]  /*30e0*/  SYNCS.ARRIVE.TRANS64.RED.A1T0 RZ, [R2+URZ], RZ ;  /* 0x000000ff02ff79a7 */ /* 0x0087e200081004ff */
[----:B--2---:R-:W-:-:S02]  /*30f0*/  LOP3.LUT P3, RZ, R6, 0x1, RZ, 0xc0, !PT ;  /* 0x0000000106ff7812 */ /* 0x004fc4000786c0ff */
[----:B------:R-:W-:-:S04]  /*3100*/  SEL R5, RZ, 0x1, P1 ;  /* 0x00000001ff057807 */ /* 0x000fc80000800000 */
[----:B------:R-:W-:Y:S02]  /*3110*/  LOP3.LUT R10, R10, R5, RZ, 0x3c, !PT ;  /* 0x000000050a0a7212 */ /* 0x000fe400078e3cff */
[----:B---3--:R-:W-:-:S04]  /*3120*/  SEL R2, RZ, 0x1, P0 ;  /* 0x00000001ff027807 */ /* 0x008fc80000000000 */
[----:B------:R-:W-:Y:S01]  /*3130*/  LOP3.LUT R9, R9, R2, RZ, 0x3c, !PT ;  /* 0x0000000209097212 */ /* 0x000fe200078e3cff */
[----:B------:R-:W-:Y:S06]  /*3140*/  @P3 BRA `(.L_x_55) ;  /* 0xfffffffc002c3947 */ /* 0x000fec000383ffff */
[----:B------:R-:W-:Y:S01]  /*3150*/  ULEA UR4, UR5, UR6, 0x3 ;  /* 0x0000000605047291 */ /* 0x000fe2000f8e18ff */
[----:B------:R-:W-:-:S08]  /*3160*/  SHF.L.U32 R3, R12, 0x1f, RZ ;  /* 0x0000001f0c037819 */ /* 0x000fd000000006ff */
[----:B------:R-:W2:Y:S02]  /*3170*/  SYNCS.PHASECHK.TRANS64 P0, [UR4+0xa0], R3 ;  /* 0x0000a003ff0075a7 */ /* 0x000ea40008001004 */
[----:B--2---:R-:W-:Y:S05]  /*3180*/  @P0 BRA `(.L_x_56) ;  /* 0x0000000000080947 */ /* 0x004fea0003800000 */
[----:B------:R-:W2:Y:S02]  /*3190*/  SYNCS.PHASECHK.TRANS64.TRYWAIT P0, [UR4+0xa0], R3 ;  /* 0x0000a003ff0075a7 */ /* 0x000ea40008001104 */
[----:B--2---:R-:W-:Y:S05]  /*31a0*/  @!P0 BRA `(.L_x_57) ;  /* 0x0000007000f08947 */ /* 0x004fea0003800000 */
.L_x_56:
[----:B------:R-:W-:-:S04]  /*31b0*/  UIADD3 UR7, UPT, UPT, UR5, 0x1, URZ ;  /* 0x0000000105077890 */ /* 0x000fc8000fffe0ff */
[----:B------:R-:W-:-:S04]  /*31c0*/  UISETP.NE.AND UP0, UPT, UR7, 0x2, UPT ;  /* 0x000000020700788c */ /* 0x000fc8000bf05270 */
[----:B------:R-:W-:Y:S02]  /*31d0*/  USEL UR8, URZ, 0x1, UP0 ;  /* 0x00000001ff087887 */ /* 0x000fe40008000000 */
[----:B------:R-:W-:-:S04]  /*31e0*/  USEL UR7, UR7, URZ, UP0 ;  /* 0x000000ff07077287 */ /* 0x000fc80008000000 */
[----:B------:R-:W-:Y:S01]  /*31f0*/  ULEA UR7, UR7, UR6, 0x3 ;  /* 0x0000000607077291 */ /* 0x000fe2000f8e18ff */
[----:B--2---:R-:W-:-:S04]  /*3200*/  LOP3.LUT R3, R12, UR8, RZ, 0x3c, !PT ;  /* 0x000000080c037c12 */ /* 0x004fc8000f8e3cff */
[----:B------:R-:W-:-:S04]  /*3210*/  SHF.L.U32 R0, R3, 0x1f, RZ ;  /* 0x0000001f03007819 */ /* 0x000fc800000006ff */
[----:B------:R-:W2:Y:S02]  /*3220*/  SYNCS.PHASECHK.TRANS64 P0, [UR7+0xa0], R0 ;  /* 0x0000a000ff0075a7 */ /* 0x000ea40008001007 */
[----:B-12---:R-:W-:Y:S05]  /*3230*/  @P0 EXIT ;  /* 0x000000000000094d */ /* 0x006fea0003800000 */
[----:B------:R-:W-:Y:S02]  /*3240*/  SHF.L.U32 R3, R3, 0x1f, RZ ;  /* 0x0000001f03037819 */ /* 0x000fe400000006ff */
[----:B------:R-:W-:-:S07]  /*3250*/  MOV R0, UR7 ;  /* 0x0000000700007c02 */ /* 0x000fce0008000f00 */
.L_x_58:
[----:B-1----:R1:W2:Y:S02]  /*3260*/  SYNCS.PHASECHK.TRANS64.TRYWAIT P0, [R0+URZ+0xa0], R3 ;  /* 0x0000a003000075a7 */ /* 0x0022a400080011ff */
[----:B--2---:R-:W-:Y:S05]  /*3270*/  @!P0 NANOSLEEP.SYNCS 0x989680 ;  /* 0x009896800000895d */ /* 0x004fea0003900000 */
[----:B------:R-:W2:Y:S02]  /*3280*/  @!P0 SYNCS.PHASECHK.TRANS64 P0, [R0+URZ+0xa0], R3 ;  /* 0x0000a003000085a7 */ /* 0x000ea400080010ff */
[----:B--2---:R-:W-:Y:S05]  /*3290*/  @P0 EXIT ;  /* 0x000000000000094d */ /* 0x004fea0003800000 */
[----:B------:R-:W-:Y:S05]  /*32a0*/  BRA `(.L_x_58) ;  /* 0xfffffffc00ec7947 */ /* 0x000fea000383ffff */
.L_x_51:
[----:B------:R-:W-:Y:S05]  /*32b0*/  BRA.U UP5, `(.L_x_59) ;  /* 0x0000001505487547 */ /* 0x000fea000b800000 */
[----:B------:R-:W-:Y:S01]  /*32c0*/  UMOV UR4, 0x40 ;  /* 0x0000004000047882 */ /* 0x000fe20000000000 */
[----:B------:R-:W-:Y:S01]  /*32d0*/  NOP ;  /* 0x0000000000007918 */ /* 0x000fe20000000000 */
[----:B------:R-:W-:Y:S01]  /*32e0*/  ULEA UR5, UR47, UR4, 0x18 ;  /* 0x000000042f057291 */ /* 0x000fe2000f8ec0ff */
[----:B------:R-:W-:Y:S02]  /*32f0*/  UMOV UR6, 0x400 ;  /* 0x0000040000067882 */ /* 0x000fe40000000000 */
[----:B------:R-:W-:-:S06]  /*3300*/  ULEA UR6, UR47, UR6, 0x18 ;  /* 0x000000062f067291 */ /* 0x000fcc000f8ec0ff */
[----:B------:R-:W2:Y:S02]  /*3310*/  LDS.U8 R0, [UR5+0x1c] ;  /* 0x00001c05ff007984 */ /* 0x000ea40008000000 */
[----:B--2---:R-:W-:-:S13]  /*3320*/  ISETP.NE.AND P0, PT, R0, RZ, PT ;  /* 0x000000ff0000720c */ /* 0x004fda0003f05270 */
[----:B------:R-:W-:Y:S05]  /*3330*/  @P0 BRA `(.L_x_60) ;  /* 0x0000000400080947 */ /* 0x000fea0003800000 */
[----:B------:R-:W-:Y:S02]  /*3340*/  UISETP.NE.U32.AND UP1, UPT, UR68, 0x1, UPT ;  /* 0x000000014400788c */ /* 0x000fe4000bf25070 */
[----:B------:R-:W-:-:S07]  /*3350*/  UIADD3 UR7, UPT, UPT, UR5, 0x8, URZ ;  /* 0x0000000805077890 */ /* 0x000fce000fffe0ff */
[----:B------:R-:W-:Y:S05]  /*3360*/  BRA.U !UP1, `(.L_x_61) ;  /* 0x00000001099c7547 */ /* 0x000fea000b800000 */
[----:B------:R-:W-:Y:S01]  /*3370*/  ELECT P0, URZ, PT ;  /* 0x0000000000ff782f */ /* 0x000fe20003800000 */
[----:B------:R-:W-:-:S12]  /*3380*/  BSSY B0, `(.L_x_61) ;  /* 0x0000025000007945 */ /* 0x000fd80003800000 */
[----:B------:R-:W-:Y:S05]  /*3390*/  @!P0 BRA `(.L_x_62) ;  /* 0x00000000008c8947 */ /* 0x000fea0003800000 */
[----:B------:R-:W-:-:S05]  /*33a0*/  UMOV UR4, 0x10 ;  /* 0x0000001000047882 */ /* 0x000fca0000000000 */
[----:B------:R-:W-:Y:S04]  /*33b0*/  DEPBAR.LE SB2, 0x36 ;  /* 0x0000ad800000791a */ /* 0x000fe80000000000 */
[----:B------:R-:W2:Y:S02]  /*33c0*/  UTCATOMSWS.2CTA.FIND_AND_SET.ALIGN UP0, UR4, UR4 ;  /* 0x00000004000475e3 */ /* 0x000ea40008200800 */
[----:B--2---:R-:W-:Y:S01]  /*33d0*/  MOV R11, UR4 ;  /* 0x00000004000b7c02 */ /* 0x004fe20008000f00 */
[----:B------:R-:W-:Y:S06]  /*33e0*/  BRA.U UP0, `(.L_x_63) ;  /* 0x0000000100187547 */ /* 0x000fec000b800000 */
.L_x_64:
[----:B------:R-:W-:Y:S05]  /*33f0*/  NANOSLEEP 0x64 ;  /* 0x000000640000795d */ /* 0x000fea0003800000 */
[----:B------:R-:W-:-:S05]  /*3400*/  UMOV UR4, 0x10 ;  /* 0x0000001000047882 */ /* 0x000fca0000000000 */
[----:B------:R-:W-:Y:S04]  /*3410*/  DEPBAR.LE SB2, 0x36 ;  /* 0x0000ad800000791a */ /* 0x000fe80000000000 */
[----:B------:R-:W2:Y:S02]  /*3420*/  UTCATOMSWS.2CTA.FIND_AND_SET.ALIGN UP0, UR4, UR4 ;  /* 0x00000004000475e3 */ /* 0x000ea40008200800 */
[----:B--2---:R-:W-:Y:S01]  /*3430*/  MOV R11, UR4 ;  /* 0x00000004000b7c02 */ /* 0x004fe20008000f00 */
[----:B------:R-:W-:Y:S05]  /*3440*/  BRA.U !UP0, `(.L_x_64) ;  /* 0xfffffffd08e87547 */ /* 0x000fea000b83ffff */
.L_x_63:
[----:B------:R-:W2:Y:S01]  /*3450*/  LDS R7, [UR5+0x10] ;  /* 0x00001005ff077984 */ /* 0x000ea20008000800 */
[----:B------:R-:W-:Y:S01]  /*3460*/  IMAD.U32 R5, RZ, RZ, UR6 ;  /* 0x00000006ff057e24 */ /* 0x000fe2000f8e00ff */
[----:B------:R-:W-:-:S03]  /*3470*/  MOV R4, UR69 ;  /* 0x0000004500047c02 */ /* 0x000fc60008000f00 */
[----:B------:R-:W-:Y:S01]  /*3480*/  VIADD R5, R5, 0x140 ;  /* 0x0000014005057836 */ /* 0x000fe20000000000 */
[----:B--2---:R-:W-:-:S04]  /*3490*/  SHF.L.U32 R7, R7, 0x1f, RZ ;  /* 0x0000001f07077819 */ /* 0x004fc800000006ff */
[----:B------:R-:W2:Y:S02]  /*34a0*/  SYNCS.PHASECHK.TRANS64.TRYWAIT P0, [UR5+0x8], R7 ;  /* 0x00000807ff0075a7 */ /* 0x000ea40008001105 */
[----:B--2---:R-:W-:Y:S05]  /*34b0*/  @P0 BRA `(.L_x_65) ;  /* 0x0000000000080947 */ /* 0x004fea0003800000 */
[----:B------:R-:W2:Y:S02]  /*34c0*/  SYNCS.PHASECHK.TRANS64.TRYWAIT P0, [UR5+0x8], R7 ;  /* 0x00000807ff0075a7 */ /* 0x000ea40008001105 */
[----:B--2---:R-:W-:Y:S05]  /*34d0*/  @!P0 BRA `(.L_x_66) ;  /* 0x00000070003c8947 */ /* 0x004fea0003800000 */
.L_x_65:
[----:B--2---:R-:W-:Y:S01]  /*34e0*/  HFMA2 R0, -RZ, RZ, 0, 5.9604644775390625e-08 ;  /* 0x00000001ff007431 */ /* 0x004fe200000001ff */
[----:B------:R-:W-:Y:S01]  /*34f0*/  UPRMT UR4, UR69, 0x654, UR7 ;  /* 0x0000065445047896 */ /* 0x000fe20008000007 */
[----:B------:R-:W-:Y:S01]  /*3500*/  IMAD.MOV.U32 R8, RZ, RZ, 0xffff ;  /* 0x0000ffffff087424 */ /* 0x000fe200078e00ff */
[----:B------:R-:W-:Y:S01]  /*3510*/  PRMT R4, R4, 0x654, R5 ;  /* 0x0000065404047816 */ /* 0x000fe20000000005 */
[----:B------:R-:W-:Y:S02]  /*3520*/  IMAD.MOV.U32 R6, RZ, RZ, 0x4 ;  /* 0x00000004ff067424 */ /* 0x000fe400078e00ff */
[----:B------:R-:W-:Y:S01]  /*3530*/  IMAD.SHL.U32 R9, R11, 0x20, RZ ;  /* 0x000000200b097824 */ /* 0x000fe200078e00ff */
[----:B------:R-:W-:Y:S02]  /*3540*/  MOV R5, UR4 ;  /* 0x0000000400057c02 */ /* 0x000fe40008000f00 */
[-C--:B------:R-:W-:Y:S01]  /*3550*/  SHF.L.U32 R8, R8, R11.reuse, RZ ;  /* 0x0000000b08087219 */ /* 0x080fe200000006ff */
[----:B------:R2:W-:Y:S01]  /*3560*/  SYNCS.ARRIVE.TRANS64.RED RZ, [UR4], R6 ;  /* 0x00000006ffff79a7 */ /* 0x0005e20008000404 */
[----:B------:R-:W-:Y:S01]  /*3570*/  SHF.L.U32 R7, R0, R11, RZ ;  /* 0x0000000b00077219 */ /* 0x000fe200000006ff */
[----:B------:R2:W-:Y:S04]  /*3580*/  STS [UR6+0x140], R9 ;  /* 0x00014009ff007988 */ /* 0x0005e80008000806 */
[----:B------:R2:W-:Y:S04]  /*3590*/  STAS [R4.64], R11 ;  /* 0x0000000b04007dbd */ /* 0x0005e8000c0008ff */
[----:B------:R2:W-:Y:S04]  /*35a0*/  ATOMS.OR RZ, [UR5+0x14], R8 ;  /* 0x00001408ffff798c */ /* 0x0005e8000b000005 */
[----:B------:R2:W-:Y:S04]  /*35b0*/  ATOMS.OR RZ, [UR5+0x18], R7 ;  /* 0x00001807ffff798c */ /* 0x0005e8000b000005 */
[----:B------:R2:W-:Y:S02]  /*35c0*/  ATOMS.XOR RZ, [UR5+0x10], R0 ;  /* 0x00001000ffff798c */ /* 0x0005e4000b800005 */
.L_x_62:
[----:B-1----:R-:W-:Y:S05]  /*35d0*/  BSYNC B0 ;  /* 0x0000000000007941 */ /* 0x002fea0003800000 */
.L_x_61:
[----:B------:R-:W-:Y:S05]  /*35e0*/  BRA.U UP1, `(.L_x_67) ;  /* 0x00000001016c7547 */ /* 0x000fea000b800000 */
[----:B------:R-:W-:-:S03]  /*35f0*/  UMOV UR4, 0xffffffff ;  /* 0xffffffff00047882 */ /* 0x000fc60000000000 */
[----:B------:R-:W-:Y:S05]  /*3600*/  BRA.DIV UR4, `(.L_x_68) ;  /* 0x0000007204087947 */ /* 0x000fea000b800000 */
[----:B------:R-:W-:-:S13]  /*3610*/  ELECT P0, URZ, PT ;  /* 0x0000000000ff782f */ /* 0x000fda0003800000 */
.L_x_170:
[----:B------:R-:W-:Y:S05]  /*3620*/  @!P0 BRA `(.L_x_67) ;  /* 0x00000000005c8947 */ /* 0x000fea0003800000 */
[----:B--2---:R-:W2:Y:S02]  /*3630*/  LDS R5, [UR5+0x10] ;  /* 0x00001005ff057984 */ /* 0x004ea40008000800 */
[----:B--2---:R-:W-:-:S04]  /*3640*/  SHF.L.U32 R5, R5, 0x1f, RZ ;  /* 0x0000001f05057819 */ /* 0x004fc800000006ff */
[----:B------:R-:W2:Y:S02]  /*3650*/  SYNCS.PHASECHK.TRANS64.TRYWAIT P0, [UR5+0x8], R5 ;  /* 0x00000805ff0075a7 */ /* 0x000ea40008001105 */
[----:B--2---:R-:W-:Y:S05]  /*3660*/  @P0 BRA `(.L_x_69) ;  /* 0x0000000000080947 */ /* 0x004fea0003800000 */
[----:B------:R-:W2:Y:S02]  /*3670*/  SYNCS.PHASECHK.TRANS64.TRYWAIT P0, [UR5+0x8], R5 ;  /* 0x00000805ff0075a7 */ /* 0x000ea40008001105 */
[----:B--2---:R-:W-:Y:S05]  /*3680*/  @!P0 BRA `(.L_x_70) ;  /* 0x00000070000c8947 */ /* 0x004fea0003800000 */
.L_x_69:
[----:B------:R-:W3:Y:S01]  /*3690*/  LDS R7, [UR6+0x140] ;  /* 0x00014006ff077984 */ /* 0x000ee20008000800 */
[----:B--2---:R-:W-:Y:S02]  /*36a0*/  HFMA2 R0, -RZ, RZ, 0, 5.9604644775390625e-08 ;  /* 0x00000001ff007431 */ /* 0x004fe400000001ff */
[----:B------:R-:W-:Y:S01]  /*36b0*/  IMAD.MOV.U32 R4, RZ, RZ, 0xffff ;  /* 0x0000ffffff047424 */ /* 0x000fe200078e00ff */
[----:B------:R-:W-:Y:S01]  /*36c0*/  UPRMT UR4, UR69, 0x654, UR7 ;  /* 0x0000065445047896 */ /* 0x000fe20008000007 */
[----:B---3--:R-:W-:-:S03]  /*36d0*/  IMAD.SHL.U32 R5, R7, 0x20, RZ ;  /* 0x0000002007057824 */ /* 0x008fc600078e00ff */
[-C--:B------:R-:W-:Y:S02]  /*36e0*/  SHF.L.U32 R4, R4, R7.reuse, RZ ;  /* 0x0000000704047219 */ /* 0x080fe400000006ff */
[----:B------:R-:W-:Y:S01]  /*36f0*/  SHF.L.U32 R7, R0, R7, RZ ;  /* 0x0000000700077219 */ /* 0x000fe200000006ff */
[----:B------:R3:W-:Y:S04]  /*3700*/  STS [UR6+0x140], R5 ;  /* 0x00014005ff007988 */ /* 0x0007e80008000806 */
[----:B------:R3:W-:Y:S04]  /*3710*/  ATOMS.OR RZ, [UR5+0x14], R4 ;  /* 0x00001404ffff798c */ /* 0x0007e8000b000005 */
[----:B------:R3:W-:Y:S01]  /*3720*/  ATOMS.OR RZ, [UR5+0x18], R7 ;  /* 0x00001807ffff798c */ /* 0x0007e2000b000005 */
[----:B------:R-:W-:Y:S03]  /*3730*/  SYNCS.ARRIVE.TRANS64.RED.A1T0 RZ, [UR4], RZ ;  /* 0x000000ffffff79a7 */ /* 0x000fe60008100404 */
[----:B------:R3:W-:Y:S01]  /*3740*/  ATOMS.XOR RZ, [UR5+0x10], R0 ;  /* 0x00001000ffff798c */ /* 0x0007e2000b800005 */
[----:B------:R-:W-:Y:S05]  /*3750*/  BRA `(.L_x_67) ;  /* 0x0000000000107947 */ /* 0x000fea0003800000 */
.L_x_60:
[----:B------:R-:W-:Y:S02]  /*3760*/  MOV R0, 0xffffffff ;  /* 0xffffffff00007802 */ /* 0x000fe40000000f00 */
[----:B------:R-:W-:-:S03]  /*3770*/  MOV R4, 0x37a0 ;  /* 0x000037a000047802 */ /* 0x000fc60000000f00 */
[----:B------:R2:W-:Y:S04]  /*3780*/  STS [UR6+0x140], R0 ;  /* 0x00014000ff007988 */ /* 0x0005e80008000806 */
[----:B-12--5:R-:W-:Y:S05]  /*3790*/  CALL.REL.NOINC `($__internal_1_$__cuda_sm10x_tcgen05_guardrail_trap_phase_invalid_during_alloc) ;  /* 0x0000007400e07944 */ /* 0x026fea0003c00000 */
.L_x_67:
[----:B------:R-:W-:Y:S05]  /*37a0*/  WARPSYNC.ALL ;  /* 0x0000000000007948 */ /* 0x000fea0003800000 */
[----:B------:R-:W4:Y:S01]  /*37b0*/  S2UR UR4, SR_CgaCtaId ;  /* 0x00000000000479c3 */ /* 0x000f220000008800 */
[----:B------:R-:W-:Y:S01]  /*37c0*/  UMOV UR41, 0x400 ;  /* 0x0000040000297882 */ /* 0x000fe20000000000 */
[----:B------:R-:W-:-:S06]  /*37d0*/  NOP ;  /* 0x0000000000007918 */ /* 0x000fcc0000000000 */
[----:B------:R-:W-:Y:S06]  /*37e0*/  BAR.ARV 0x6, 0xa0 ;  /* 0x0182800000007b1d */ /* 0x000fec0000002000 */
[----:B------:R-:W1:Y:S01]  /*37f0*/  LDCU UR6, c[0x0][0x38c] ;  /* 0x00007180ff0677ac */ /* 0x000e620008000800 */
[----:B------:R-:W-:Y:S01]  /*3800*/  LOP3.LUT R3, R3, 0xffff, RZ, 0xc0, !PT ;  /* 0x0000ffff03037812 */ /* 0x000fe200078ec0ff */
[----:B--2---:R-:W-:Y:S01]  /*3810*/  IMAD.MOV.U32 R9, RZ, RZ, 0x1 ;  /* 0x00000001ff097424 */ /* 0x004fe200078e00ff */
[----:B------:R-:W-:Y:S01]  /*3820*/  LOP3.LUT R2, R2, 0xffff, RZ, 0xc0, !PT ;  /* 0x0000ffff02027812 */ /* 0x000fe200078ec0ff */
[----:B------:R-:W-:Y:S01]  /*3830*/  IMAD.MOV.U32 R8, RZ, RZ, RZ ;  /* 0x000000ffff087224 */ /* 0x000fe200078e00ff */
[----:B------:R-:W-:Y:S01]  /*3840*/  R2UR UR43, R3 ;  /* 0x00000000032b72ca */ /* 0x000fe200000e0000 */
[----:B------:R-:W-:Y:S01]  /*3850*/  UMOV UR47, URZ ;  /* 0x000000ff002f7c82 */ /* 0x000fe20008000000 */
[----:B------:R-:W-:-:S02]  /*3860*/  R2UR UR65, R2 ;  /* 0x00000000024172ca */ /* 0x000fc400000e0000 */
[----:B------:R-:W-:Y:S01]  /*3870*/  CS2R R2, SRZ ;  /* 0x0000000000027805 */ /* 0x000fe2000001ff00 */
[----:B------:R-:W-:Y:S01]  /*3880*/  UMOV UR38, URZ ;  /* 0x000000ff00267c82 */ /* 0x000fe20008000000 */
[----:B----4-:R-:W-:Y:S01]  /*3890*/  ULEA UR41, UR4, UR41, 0x18 ;  /* 0x0000002904297291 */ /* 0x010fe2000f8ec0ff */
[----:B------:R-:W-:Y:S01]  /*38a0*/  UMOV UR37, URZ ;  /* 0x000000ff00257c82 */ /* 0x000fe20008000000 */
[----:B------:R-:W-:Y:S02]  /*38b0*/  UISETP.NE.AND UP3, UPT, UR68, URZ, UPT ;  /* 0x000000ff4400728c */ /* 0x000fe4000bf65270 */
[----:B------:R-:W-:Y:S02]  /*38c0*/  UIADD3 UR5, UPT, UPT, UR41, 0x8400, URZ ;  /* 0x0000840029057890 */ /* 0x000fe4000fffe0ff */
[----:B------:R-:W-:-:S03]  /*38d0*/  UIADD3 UR4, UPT, UPT, UR41, 0x18400, URZ ;  /* 0x0001840029047890 */ /* 0x000fc6000fffe0ff */
[----:B---3--:R-:W2:Y:S01]  /*38e0*/  LDS R0, [UR41+0x140] ;  /* 0x00014029ff007984 */ /* 0x008ea20008000800 */
[----:B-1----:R-:W-:Y:S02]  /*38f0*/  UIADD3 UR6, UPT, UPT, UR6, 0x7f, URZ ;  /* 0x0000007f06067890 */ /* 0x002fe4000fffe0ff */
[----:B------:R-:W-:Y:S02]  /*3900*/  USHF.R.U32.HI UR5, URZ, 0x4, UR5 ;  /* 0x00000004ff057899 */ /* 0x000fe40008011605 */
[----:B------:R-:W-:Y:S02]  /*3910*/  USHF.R.S32.HI UR64, URZ, 0x1f, UR6 ;  /* 0x0000001fff407899 */ /* 0x000fe40008011406 */
[----:B------:R-:W-:Y:S02]  /*3920*/  USHF.R.U32.HI UR4, URZ, 0x4, UR4 ;  /* 0x00000004ff047899 */ /* 0x000fe40008011604 */
[----:B------:R-:W-:Y:S02]  /*3930*/  ULEA.HI UR64, UR64, UR6, URZ, 0x7 ;  /* 0x0000000640407291 */ /* 0x000fe4000f8f38ff */
[----:B------:R-:W-:-:S02]  /*3940*/  ULOP3.LUT UR5, UR5, 0x3fff, URZ, 0xc0, !UPT ;  /* 0x00003fff05057892 */ /* 0x000fc4000f8ec0ff */
[----:B------:R-:W-:Y:S02]  /*3950*/  USHF.R.S32.HI UR64, URZ, 0x7, UR64 ;  /* 0x00000007ff407899 */ /* 0x000fe40008011440 */
[----:B------:R-:W-:Y:S02]  /*3960*/  ULOP3.LUT UR45, UR4, 0x3fff, URZ, 0xc0, !UPT ;  /* 0x00003fff042d7892 */ /* 0x000fe4000f8ec0ff */
[----:B------:R-:W-:Y:S01]  /*3970*/  UISETP.LT.AND UP0, UPT, UR64, 0x1, UPT ;  /* 0x000000014000788c */ /* 0x000fe2000bf01270 */
[----:B------:R-:W-:Y:S01]  /*3980*/  UMOV UR62, 0x0 ;  /* 0x00000000003e7882 */ /* 0x000fe20000000000 */
        /* <DEDUP_REMOVED lines=9> */
[----:B------:R-:W-:-:S02]  /*3a20*/  ULOP3.LUT UR44, UR5, 0x10000, URZ, 0xfc, !UPT ;  /* 0x00010000052c7892 */ /* 0x000fc4000f8efcff */
[----:B------:R-:W-:Y:S02]  /*3a30*/  ULOP3.LUT UR45, UR45, 0x10000, URZ, 0xfc, !UPT ;  /* 0x000100002d2d7892 */ /* 0x000fe4000f8efcff */
[----:B------:R-:W-:Y:S01]  /*3a40*/  USEL UR66, UR64, 0x1, !UP0 ;  /* 0x0000000140427887 */ /* 0x000fe2000c000000 */
[----:B------:R-:W-:Y:S01]  /*3a50*/  UMOV UR52, 0x0 ;  /* 0x0000000000347882 */ /* 0x000fe20000000000 */
[----:B------:R-:W-:Y:S01]  /*3a60*/  UMOV UR53, 0x8400010 ;  /* 0x0840001000357882 */ /* 0x000fe20000000000 */
[----:B------:R-:W-:Y:S01]  /*3a70*/  UMOV UR50, 0x0 ;  /* 0x0000000000327882 */ /* 0x000fe20000000000 */
[----:B------:R-:W-:Y:S01]  /*3a80*/  UMOV UR51, 0x8400010 ;  /* 0x0840001000337882 */ /* 0x000fe20000000000 */
[----:B------:R-:W-:Y:S01]  /*3a90*/  UMOV UR48, 0x0 ;  /* 0x0000000000307882 */ /* 0x000fe20000000000 */
[----:B--2---:R-:W-:Y:S01]  /*3aa0*/  R2UR UR67, R0 ;  /* 0x00000000004372ca */ /* 0x004fe200000e0000 */
[----:B------:R-:W-:-:S14]  /*3ab0*/  UMOV UR49, 0x8400010 ;  /* 0x0840001000317882 */ /* 0x000fdc0000000000 */
.L_x_78:
[C---:B------:R-:W-:Y:S02]  /*3ac0*/  LEA R0, R8.reuse, UR41, 0x3 ;  /* 0x0000002908007c11 */ /* 0x040fe4000f8e18ff */
[----:B------:R-:W-:Y:S02]  /*3ad0*/  SHF.L.U32 R5, R3, 0x1f, RZ ;  /* 0x0000001f03057819 */ /* 0x000fe400000006ff */
[----:B------:R-:W-:Y:S02]  /*3ae0*/  LEA R4, R8, UR41, 0x4 ;  /* 0x0000002908047c11 */ /* 0x000fe4000f8e20ff */
[----:B------:R-:W1:Y:S02]  /*3af0*/  SYNCS.PHASECHK.TRANS64.TRYWAIT P0, [R0+URZ+0x90], R5 ;  /* 0x00009005000075a7 */ /* 0x000e6400080011ff */
[----:B-1-3--:R-:W-:Y:S05]  /*3b00*/  @!P0 BRA `(.L_x_71) ;  /* 0x0000006c00048947 */ /* 0x00afea0003800000 */
.L_x_171:
[----:B-1----:R-:W1:Y:S01]  /*3b10*/  LDS.128 R4, [R4+0x120] ;  /* 0x0001200004047984 */ /* 0x002e620000000c00 */
[----:B------:R-:W-:Y:S02]  /*3b20*/  VIADD R0, R0, 0xa0 ;  /* 0x000000a000007836 */ /* 0x000fe40000000000 */
[----:B------:R-:W-:Y:S01]  /*3b30*/  VIADD R8, R8, 0x1 ;  /* 0x0000000108087836 */ /* 0x000fe20000000000 */
[----:B------:R-:W-:Y:S01]  /*3b40*/  @!PT LDS RZ, [RZ] ;  /* 0x00000000fffff984 */ /* 0x000fe20000000800 */
[----:B------:R-:W-:Y:S01]  /*3b50*/  @!PT LDS RZ, [RZ] ;  /* 0x00000000fffff984 */ /* 0x000fe20000000800 */
[----:B------:R-:W-:Y:S01]  /*3b60*/  @!PT LDS RZ, [RZ] ;  /* 0x00000000fffff984 */ /* 0x000fe20000000800 */
[----:B------:R-:W-:Y:S01]  /*3b70*/  @!PT LDS RZ, [RZ] ;  /* 0x00000000fffff984 */ /* 0x000fe20000000800 */
[----:B------:R2:W-:Y:S06]  /*3b80*/  MEMBAR.ALL.CTA ;  /* 0x0000000000007992 */ /* 0x0005ec0000008000 */
[----:B--2---:R-:W2:Y:S01]  /*3b90*/  FENCE.VIEW.ASYNC.S ;  /* 0x00000000000073c6 */ /* 0x004ea20000000000 */
[----:B------:R-:W-:-:S04]  /*3ba0*/  PRMT R0, RZ, 0x654, R0 ;  /* 0x00000654ff007816 */ /* 0x000fc80000000000 */
[----:B--2---:R2:W-:Y:S01]  /*3bb0*/  SYNCS.ARRIVE.TRANS64.RED.A1T0 RZ, [R0+URZ], RZ ;  /* 0x000000ff00ff79a7 */ /* 0x0045e200081004ff */
[----:B-1----:R-:W-:Y:S01]  /*3bc0*/  LOP3.LUT P1, RZ, R6, 0x1, RZ, 0xc0, !PT ;  /* 0x0000000106ff7812 */ /* 0x002fe2000782c0ff */
[----:B--2---:R-:W-:-:S12]  /*3bd0*/  BRA.U UP3, `(.L_x_72) ;  /* 0x0000000503587547 */ /* 0x004fd8000b800000 */
[----:B------:R-:W1:Y:S01]  /*3be0*/  LDCU UR4, c[0x0][0x38c] ;  /* 0x00007180ff0477ac */ /* 0x000e620008000800 */
[----:B------:R-:W-:Y:S02]  /*3bf0*/  PLOP3.LUT P2, PT, PT, PT, PT, 0x80, 0x8 ;  /* 0x000000000008781c */ /* 0x000fe40003f4f070 */
[----:B------:R-:W-:Y:S01]  /*3c00*/  SHF.L.U32 R5, R9, 0x1f, RZ ;  /* 0x0000001f09057819 */ /* 0x000fe200000006ff */
[----:B------:R-:W-:Y:S02]  /*3c10*/  ULEA UR46, UR47, UR41, 0x3 ;  /* 0x000000292f2e7291 */ /* 0x000fe4000f8e18ff */
[----:B------:R-:W-:Y:S02]  /*3c20*/  ULEA UR36, UR47, UR67, 0x7 ;  /* 0x000000432f247291 */ /* 0x000fe4000f8e38ff */
[----:B-1----:R-:W-:-:S06]  /*3c30*/  UISETP.GE.AND UP0, UPT, UR4, 0x1, UPT ;  /* 0x000000010400788c */ /* 0x002fcc000bf06270 */
[----:B------:R-:W-:-:S05]  /*3c40*/  PLOP3.LUT P0, PT, PT, PT, UP0, 0x80, 0x8 ;  /* 0x000000000008781c */ /* 0x000fca0003f0f008 */
[----:B------:R-:W-:-:S08]  /*3c50*/  @UP0 ULEA UR4, UR38, UR41, 0x3 ;  /* 0x0000002926040291 */ /* 0x000fd0000f8e18ff */
[----:B------:R-:W-:-:S04]  /*3c60*/  @P0 SHF.L.U32 R0, R2, 0x1f, RZ ;  /* 0x0000001f02000819 */ /* 0x000fc800000006ff */
[----:B------:R1:W2:Y:S01]  /*3c70*/  @P0 SYNCS.PHASECHK.TRANS64.TRYWAIT P2, [UR4], R0 ;  /* 0x00000000ff0005a7 */ /* 0x0002a20008041104 */
[----:B------:R-:W3:Y:S02]  /*3c80*/  SYNCS.PHASECHK.TRANS64.TRYWAIT P0, [UR46+0xd0], R5 ;  /* 0x0000d005ff0075a7 */ /* 0x000ee4000800112e */
[----:B-123--:R-:W-:Y:S05]  /*3c90*/  @!P0 BRA `(.L_x_73) ;  /* 0x0000006800b48947 */ /* 0x00efea0003800000 */
.L_x_173:
[----:B------:R-:W-:Y:S01]  /*3ca0*/  UMOV UR42, UR37 ;  /* 0x00000025002a7c82 */ /* 0x000fe20008000000 */
[----:B------:R-:W-:Y:S05]  /*3cb0*/  BRA.U !UP0, `(.L_x_74) ;  /* 0x0000000508107547 */ /* 0x000fea000b800000 */
[----:B------:R-:W-:Y:S02]  /*3cc0*/  UIADD3 UR42, UPT, UPT, UR66, UR37, URZ ;  /* 0x00000025422a7290 */ /* 0x000fe4000fffe0ff */
[----:B------:R-:W-:Y:S01]  /*3cd0*/  UPLOP3.LUT UP2, UPT, UPT, UPT, UPT, 0x40, 0x4 ;  /* 0x000000000004789c */ /* 0x000fe20003f4e870 */
[----:B------:R-:W-:Y:S01]  /*3ce0*/  UMOV UR39, UR64 ;  /* 0x0000004000277c82 */ /* 0x000fe20008000000 */
[----:B------:R-:W-:-:S09]  /*3cf0*/  UMOV UR5, UR38 ;  /* 0x0000002600057c82 */ /* 0x000fd20008000000 */
.L_x_77:
[----:B------:R-:W-:Y:S01]  /*3d00*/  ULEA UR7, UR5, UR41, 0x3 ;  /* 0x0000002905077291 */ /* 0x000fe2000f8e18ff */
[----:B--23--:R-:W-:Y:S11]  /*3d10*/  @P2 BRA `(.L_x_75) ;  /* 0x00000000000c2947 */ /* 0x00cff60003800000 */
[----:B-1----:R-:W-:Y:S04]  /*3d20*/  SHF.L.U32 R5, R2, 0x1f, RZ ;  /* 0x0000001f02057819 */ /* 0x002fe800000006ff */
[----:B------:R-:W1:Y:S02]  /*3d30*/  SYNCS.PHASECHK.TRANS64.TRYWAIT P0, [UR7], R5 ;  /* 0x00000005ff0075a7 */ /* 0x000e640008001107 */
[----:B-1----:R-:W-:Y:S05]  /*3d40*/  @!P0 BRA `(.L_x_76) ;  /* 0x0000006800a08947 */ /* 0x002fea0003800000 */
.L_x_75:
[----:B------:R-:W-:Y:S01]  /*3d50*/  UISETP.NE.AND UP0, UPT, UR39, 0x1, UPT ;  /* 0x000000012700788c */ /* 0x000fe2000bf05270 */
[----:B------:R-:W-:Y:S01]  /*3d60*/  PLOP3.LUT P2, PT, PT, PT, PT, 0x80, 0x8 ;  /* 0x000000000008781c */ /* 0x000fe20003f4f070 */
[----:B------:R-:W-:Y:S02]  /*3d70*/  UIADD3 UR4, UPT, UPT, UR5, 0x1, URZ ;  /* 0x0000000105047890 */ /* 0x000fe4000fffe0ff */
[----:B------:R-:W-:Y:S02]  /*3d80*/  UIADD3 UR40, UPT, UPT, UR7, 0x20, URZ ;  /* 0x0000002007287890 */ /* 0x000fe4000fffe0ff */
[----:B------:R-:W-:Y:S01]  /*3d90*/  UISETP.NE.AND UP1, UPT, UR4, 0x4, UPT ;  /* 0x000000040400788c */ /* 0x000fe2000bf25270 */
[----:B------:R-:W-:Y:S01]  /*3da0*/  PLOP3.LUT P0, PT, PT, PT, UP0, 0x80, 0x8 ;  /* 0x000000000008781c */ /* 0x000fe20003f0f008 */
[----:B------:R-:W-:Y:S02]  /*3db0*/  UIADD3 UR37, UPT, UPT, UR37, 0x1, URZ ;  /* 0x0000000125257890 */ /* 0x000fe4000fffe0ff */
[----:B------:R-:W-:Y:S02]  /*3dc0*/  USEL UR6, URZ, 0x1, UP1 ;  /* 0x00000001ff067887 */ /* 0x000fe40008800000 */
[----:B------:R-:W-:Y:S02]  /*3dd0*/  USEL UR38, UR4, URZ, UP1 ;  /* 0x000000ff04267287 */ /* 0x000fe40008800000 */
[----:B------:R-:W-:Y:S02]  /*3de0*/  UIADD3 UR39, UPT, UPT, UR39, -0x1, URZ ;  /* 0xffffffff27277890 */ /* 0x000fe4000fffe0ff */
[----:B------:R-:W-:Y:S01]  /*3df0*/  @UP0 ULEA UR4, UR38, UR41, 0x3 ;  /* 0x0000002926040291 */ /* 0x000fe2000f8e18ff */
[----:B------:R-:W-:Y:S01]  /*3e00*/  LOP3.LUT R2, R2, UR6, RZ, 0x3c, !PT ;  /* 0x0000000602027c12 */ /* 0x000fe2000f8e3cff */
[----:B------:R-:W-:Y:S02]  /*3e10*/  ULEA UR6, UR5, UR45, 0xb ;  /* 0x0000002d05067291 */ /* 0x000fe4000f8e58ff */
[----:B------:R-:W-:Y:S01]  /*3e20*/  UISETP.NE.AND UP0, UPT, UR37, UR42, UPT ;  /* 0x0000002a2500728c */ /* 0x000fe2000bf05270 */
[----:B-1----:R-:W-:Y:S01]  /*3e30*/  @P0 SHF.L.U32 R0, R2, 0x1f, RZ ;  /* 0x0000001f02000819 */ /* 0x002fe200000006ff */
[----:B------:R-:W-:Y:S02]  /*3e40*/  UIADD3 UR34, UPT, UPT, UR6, 0x2, URZ ;  /* 0x0000000206227890 */ /* 0x000fe4000fffe0ff */
[----:B------:R-:W-:Y:S01]  /*3e50*/  UIADD3 UR30, UPT, UPT, UR6, 0x4, URZ ;  /* 0x00000004061e7890 */ /* 0x000fe2000fffe0ff */
[----:B------:R2:W3:Y:S01]  /*3e60*/  @P0 SYNCS.PHASECHK.TRANS64.TRYWAIT P2, [UR4], R0 ;  /* 0x00000000ff0005a7 */ /* 0x0004e20008041104 */
[----:B------:R-:W-:Y:S02]  /*3e70*/  ULEA UR4, UR5, UR44, 0xa ;  /* 0x0000002c05047291 */ /* 0x000fe4000f8e50ff */
[----:B------:R-:W-:Y:S02]  /*3e80*/  UIADD3 UR26, UPT, UPT, UR6, 0x6, URZ ;  /* 0x00000006061a7890 */ /* 0x000fe4000fffe0ff */
        /* <DEDUP_REMOVED lines=10> */
[----:B------:R-:W-:Y:S01]  /*3f30*/  UIADD3 UR8, UPT, UPT, UR4, 0x206, URZ ;  /* 0x0000020604087890 */ /* 0x000fe2000fffe0ff */
[----:B------:R-:W-:Y:S01]  /*3f40*/  UMOV UR7, 0x40004040 ;  /* 0x4000404000077882 */ /* 0x000fe20000000000 */
[----:B------:R-:W-:Y:S01]  /*3f50*/  UMOV UR5, 0x40004040 ;  /* 0x4000404000057882 */ /* 0x000fe20000000000 */
[----:B------:R-:W-:Y:S01]  /*3f60*/  UMOV UR35, 0x40004040 ;  /* 0x4000404000237882 */ /* 0x000fe20000000000 */
[----:B------:R1:W-:Y:S01]  /*3f70*/  UTCHMMA.2CTA gdesc[UR4], gdesc[UR6], tmem[UR36], tmem[UR62], idesc[UR63], UP2 ;  /* 0x00ff3e06040075ea */ /* 0x0003e20009200024 */
[----:B------:R-:W-:Y:S01]  /*3f80*/  UPLOP3.LUT UP2, UPT, UPT, UPT, UPT, 0x80, 0x8 ;  /* 0x000000000008789c */ /* 0x000fe20003f4f070 */
[----:B------:R-:W-:Y:S01]  /*3f90*/  UMOV UR33, 0x40004040 ;  /* 0x4000404000217882 */ /* 0x000fe20000000000 */
[----:B------:R-:W-:Y:S01]  /*3fa0*/  UMOV UR31, 0x40004040 ;  /* 0x40004040001f7882 */ /* 0x000fe20000000000 */
[----:B------:R2:W-:Y:S01]  /*3fb0*/  UTCHMMA.2CTA gdesc[UR32], gdesc[UR34], tmem[UR36], tmem[UR60], idesc[UR61], UPT ;  /* 0x00ff3c22200075ea */ /* 0x0005e2000ba00024 */
        /* <DEDUP_REMOVED lines=14> */
[----:B------:R-:W-:Y:S01]  /*40a0*/  UMOV UR9, 0x40004040 ;  /* 0x4000404000097882 */ /* 0x000fe20000000000 */
[----:B------:R2:W-:Y:S01]  /*40b0*/  UTCHMMA.2CTA gdesc[UR12], gdesc[UR14], tmem[UR36], tmem[UR50], idesc[UR51], UPT ;  /* 0x00ff320e0c0075ea */ /* 0x0005e2000ba00024 */
[----:B------:R2:W-:Y:S01]  /*40c0*/  UTCHMMA.2CTA gdesc[UR8], gdesc[UR10], tmem[UR36], tmem[UR48], idesc[UR49], UPT ;  /* 0x00ff300a080075ea */ /* 0x0005e2000ba00024 */
[----:B------:R2:W-:Y:S01]  /*40d0*/  UTCBAR.2CTA.MULTICAST [UR40], URZ, UR43 ;  /* 0x000000ff280073e9 */ /* 0x0005e2000820082b */
[----:B-1----:R-:W-:Y:S01]  /*40e0*/  UMOV UR5, UR38 ;  /* 0x0000002600057c82 */ /* 0x002fe20008000000 */
[----:B------:R-:W-:Y:S05]  /*40f0*/  BRA.U UP0, `(.L_x_77) ;  /* 0xfffffffd00007547 */ /* 0x000fea000b83ffff */
.L_x_74:
[----:B------:R-:W-:Y:S01]  /*4100*/  UIADD3 UR4, UPT, UPT, UR46, 0xb0, URZ ;  /* 0x000000b02e047890 */ /* 0x000fe2000fffe0ff */
[----:B------:R-:W-:-:S08]  /*4110*/  UMOV UR37, UR42 ;  /* 0x0000002a00257c82 */ /* 0x000fd00008000000 */
[----:B------:R4:W-:Y:S01]  /*4120*/  UTCBAR.2CTA.MULTICAST [UR4], URZ, UR65 ;  /* 0x000000ff040073e9 */ /* 0x0009e20008200841 */
[----:B------:R-:W-:Y:S02]  /*4130*/  NOP ;  /* 0x0000000000007918 */ /* 0x000fe40000000000 */
.L_x_72:
[----:B----4-:R-:W-:Y:S01]  /*4140*/  UIADD3 UR4, UPT, UPT, UR47, 0x1, URZ ;  /* 0x000000012f047890 */ /* 0x010fe2000fffe0ff */
[----:B------:R-:W-:-:S03]  /*4150*/  ISETP.NE.AND P0, PT, R8, 0x2, PT ;  /* 0x000000020800780c */ /* 0x000fc60003f05270 */
[----:B------:R-:W-:Y:S01]  /*4160*/  UISETP.NE.AND UP0, UPT, UR4, 0x4, UPT ;  /* 0x000000040400788c */ /* 0x000fe2000bf05270 */
[----:B-12---:R-:W-:Y:S02]  /*4170*/  SEL R0, RZ, 0x1, P0 ;  /* 0x00000001ff007807 */ /* 0x006fe40000000000 */
[----:B------:R-:W-:Y:S01]  /*4180*/  SEL R8, R8, RZ, P0 ;  /* 0x000000ff08087207 */ /* 0x000fe20000000000 */
[----:B------:R-:W-:Y:S01]  /*4190*/  USEL UR5, URZ, 0x1, UP0 ;  /* 0x00000001ff057887 */ /* 0x000fe20008000000 */
[----:B------:R-:W-:Y:S01]  /*41a0*/  LOP3.LUT R3, R3, R0, RZ, 0x3c, !PT ;  /* 0x0000000003037212 */ /* 0x000fe200078e3cff */
[----:B------:R-:W-:-:S04]  /*41b0*/  USEL UR47, UR4, URZ, UP0 ;  /* 0x000000ff042f7287 */ /* 0x000fc80008000000 */
[----:B------:R-:W-:Y:S01]  /*41c0*/  LOP3.LUT R9, R9, UR5, RZ, 0x3c, !PT ;  /* 0x0000000509097c12 */ /* 0x000fe2000f8e3cff */
[----:B------:R-:W-:Y:S07]  /*41d0*/  @P1 BRA `(.L_x_78) ;  /* 0xfffffff800381947 */ /* 0x000fee000383ffff */
[----:B------:R-:W1:Y:S01]  /*41e0*/  S2UR UR8, SR_CgaCtaId ;  /* 0x00000000000879c3 */ /* 0x000e620000008800 */
[----:B------:R-:W-:Y:S01]  /*41f0*/  ELECT P0, URZ, PT ;  /* 0x0000000000ff782f */ /* 0x000fe20003800000 */
[----:B------:R-:W-:Y:S01]  /*4200*/  HFMA2 R0, -RZ, RZ, 0, 5.9604644775390625e-08 ;  /* 0x00000001ff007431 */ /* 0x000fe200000001ff */
[----:B------:R-:W-:-:S05]  /*4210*/  UMOV UR4, 0x40 ;  /* 0x0000004000047882 */ /* 0x000fca0000000000 */
[----:B------:R-:W-:Y:S01]  /*4220*/  UVIRTCOUNT.DEALLOC.SMPOOL 0x80 ;  /* 0x000000800000784c */ /* 0x000fe20000000000 */
[----:B------:R-:W-:Y:S02]  /*4230*/  UISETP.NE.AND UP1, UPT, UR68, URZ, UPT ;  /* 0x000000ff4400728c */ /* 0x000fe4000bf25270 */
[----:B-1----:R-:W-:-:S09]  /*4240*/  ULEA UR8, UR8, UR4, 0x18 ;  /* 0x0000000408087291 */ /* 0x002fd2000f8ec0ff */
[----:B------:R1:W-:Y:S01]  /*4250*/  @P0 STS.U8 [UR8+0x1c], R0 ;  /* 0x00001c00ff000988 */ /* 0x0003e20008000008 */
[----:B------:R-:W-:Y:S05]  /*4260*/  BRA.U UP1, `(.L_x_79) ;  /* 0x0000000101a07547 */ /* 0x000fea000b800000 */
[----:B------:R-:W-:Y:S01]  /*4270*/  UIADD3 UR7, UPT, UPT, UR41, 0xd0, URZ ;  /* 0x000000d029077890 */ /* 0x000fe2000fffe0ff */
[----:B------:R-:W-:-:S03]  /*4280*/  SHF.L.U32 R3, R9, 0x1f, RZ ;  /* 0x0000001f09037819 */ /* 0x000fc600000006ff */
[----:B------:R-:W-:-:S09]  /*4290*/  ULEA UR4, UR47, UR7, 0x3 ;  /* 0x000000072f047291 */ /* 0x000fd2000f8e18ff */
[----:B------:R-:W2:Y:S02]  /*42a0*/  SYNCS.PHASECHK.TRANS64.TRYWAIT P0, [UR4], R3 ;  /* 0x00000003ff0075a7 */ /* 0x000ea40008001104 */
[----:B--2---:R-:W-:Y:S05]  /*42b0*/  @!P0 BRA `(.L_x_80) ;  /* 0x00000064005c8947 */ /* 0x004fea0003800000 */
.L_x_176:
        /* <DEDUP_REMOVED lines=9> */
.L_x_178:
        /* <DEDUP_REMOVED lines=9> */
.L_x_180:
[----:B------:R-:W-:-:S04]  /*43e0*/  UIADD3 UR4, UPT, UPT, UR4, 0x1, URZ ;  /* 0x0000000104047890 */ /* 0x000fc8000fffe0ff */
[----:B------:R-:W-:-:S04]  /*43f0*/  UISETP.NE.AND UP0, UPT, UR4, 0x4, UPT ;  /* 0x000000040400788c */ /* 0x000fc8000bf05270 */
[----:B------:R-:W-:Y:S02]  /*4400*/  USEL UR5, URZ, 0x1, UP0 ;  /* 0x00000001ff057887 */ /* 0x000fe40008000000 */
[----:B------:R-:W-:-:S04]  /*4410*/  USEL UR4, UR4, URZ, UP0 ;  /* 0x000000ff04047287 */ /* 0x000fc80008000000 */
[----:B------:R-:W-:Y:S01]  /*4420*/  ULEA UR4, UR4, UR7, 0x3 ;  /* 0x0000000704047291 */ /* 0x000fe2000f8e18ff */
[----:B-1----:R-:W-:-:S04]  /*4430*/  LOP3.LUT R3, R2, UR5, RZ, 0x3c, !PT ;  /* 0x0000000502037c12 */ /* 0x002fc8000f8e3cff */
[----:B------:R-:W-:Y:S01]  /*4440*/  SHF.L.U32 R3, R3, 0x1f, RZ ;  /* 0x0000001f03037819 */ /* 0x000fe200000006ff */
[----:B------:R-:W-:-:S04]  /*4450*/  IMAD.U32 R0, RZ, RZ, UR4 ;  /* 0x00000004ff007e24 */ /* 0x000fc8000f8e00ff */
[----:B------:R1:W2:Y:S03]  /*4460*/  SYNCS.PHASECHK.TRANS64.TRYWAIT P0, [R0+URZ], R3 ;  /* 0x00000003000075a7 */ /* 0x0002a600080011ff */
[----:B--2---:R-:W-:Y:S05]  /*4470*/  @!P0 NANOSLEEP.SYNCS 0x989680 ;  /* 0x009896800000895d */ /* 0x004fea0003900000 */
[----:B------:R-:W2:Y:S02]  /*4480*/  @!P0 SYNCS.PHASECHK.TRANS64 P0, [R0+URZ], R3 ;  /* 0x00000003000085a7 */ /* 0x000ea400080010ff */
[----:B--2---:R-:W-:Y:S05]  /*4490*/  @P0 BRA `(.L_x_83) ;  /* 0x0000000000200947 */ /* 0x004fea0003800000 */
.L_x_84:
[----:B--2---:R2:W4:Y:S02]  /*44a0*/  SYNCS.PHASECHK.TRANS64.TRYWAIT P0, [R0+URZ], R3 ;  /* 0x00000003000075a7 */ /* 0x00452400080011ff */
[----:B----4-:R-:W-:Y:S05]  /*44b0*/  @!P0 NANOSLEEP.SYNCS 0x989680 ;  /* 0x009896800000895d */ /* 0x010fea0003900000 */
[----:B------:R-:W4:Y:S02]  /*44c0*/  @!P0 SYNCS.PHASECHK.TRANS64 P0, [R0+URZ], R3 ;  /* 0x00000003000085a7 */ /* 0x000f2400080010ff */
[----:B----4-:R-:W-:Y:S05]  /*44d0*/  @!P0 BRA `(.L_x_84) ;  /* 0xfffffffc00f08947 */ /* 0x010fea000383ffff */
[----:B------:R-:W-:Y:S05]  /*44e0*/  BRA `(.L_x_83) ;  /* 0x00000000000c7947 */ /* 0x000fea0003800000 */
.L_x_79:
[----:B------:R-:W-:-:S04]  /*44f0*/  UIADD3 UR4, UPT, UPT, UR41, 0x110, URZ ;  /* 0x0000011029047890 */ /* 0x000fc8000fffe0ff */
[----:B------:R-:W-:-:S09]  /*4500*/  UPRMT UR4, UR69, 0x654, UR4 ;  /* 0x0000065445047896 */ /* 0x000fd20008000004 */
[----:B------:R-:W-:Y:S03]  /*4510*/  SYNCS.ARRIVE.TRANS64.RED.A1T0 RZ, [UR4], RZ ;  /* 0x000000ffffff79a7 */ /* 0x000fe60008100404 */
.L_x_83:
[----:B-12---:R-:W-:Y:S01]  /*4520*/  SHF.L.U32 R3, RZ, 0x1f, RZ ;  /* 0x0000001fff037819 */ /* 0x006fe200000006ff */
[----:B------:R-:W-:Y:S01]  /*4530*/  UIADD3 UR4, UPT, UPT, UR41, 0x110, URZ ;  /* 0x0000011029047890 */ /* 0x000fe2000fffe0ff */
[----:B------:R-:W-:Y:S02]  /*4540*/  PLOP3.LUT P0, PT, PT, PT, UP1, 0x80, 0x8 ;  /* 0x000000000008781c */ /* 0x000fe40003f0f018 */
[----:B------:R-:W1:Y:S02]  /*4550*/  SYNCS.PHASECHK.TRANS64.TRYWAIT P1, [UR41+0x110], R3 ;  /* 0x00011003ff0075a7 */ /* 0x000e640008021129 */
[----:B-1----:R-:W-:Y:S09]  /*4560*/  @!P1 BRA `(.L_x_85) ;  /* 0x0000006000f89947 */ /* 0x002ff20003800000 */
.L_x_182:
[----:B------:R-:W-:Y:S01]  /*4570*/  @!UP1 UPRMT UR4, UR69, 0x654, UR4 ;  /* 0x0000065445049896 */ /* 0x000fe20008000004 */
[----:B------:R-:W-:Y:S01]  /*4580*/  UMOV UR5, 0xffff ;  /* 0x0000ffff00057882 */ /* 0x000fe20000000000 */
[----:B------:R-:W-:-:S07]  /*4590*/  UMOV UR6, 0x1 ;  /* 0x0000000100067882 */ /* 0x000fce0000000000 */
[----:B------:R-:W-:Y:S01]  /*45a0*/  @!P0 SYNCS.ARRIVE.TRANS64.RED.A1T0 RZ, [UR4], RZ ;  /* 0x000000ffffff89a7 */ /* 0x000fe20008100404 */
[----:B------:R-:W-:Y:S01]  /*45b0*/  NOP ;  /* 0x0000000000007918 */ /* 0x000fe20000000000 */
[----:B-1----:R-:W1:Y:S01]  /*45c0*/  LDS R0, [UR8+0x14] ;  /* 0x00001408ff007984 */ /* 0x002e620008000800 */
[----:B------:R-:W-:-:S04]  /*45d0*/  ULOP3.LUT UR4, UR67, 0xffff, URZ, 0xc0, !UPT ;  /* 0x0000ffff43047892 */ /* 0x000fc8000f8ec0ff */
[----:B------:R-:W-:-:S04]  /*45e0*/  USHF.R.U32.HI UR4, URZ, 0x5, UR4 ;  /* 0x00000005ff047899 */ /* 0x000fc80008011604 */
[----:B------:R-:W-:Y:S02]  /*45f0*/  USHF.L.U32 UR5, UR5, UR4, URZ ;  /* 0x0000000405057299 */ /* 0x000fe400080006ff */
[----:B------:R-:W-:-:S04]  /*4600*/  USHF.L.U32 UR4, UR6, UR4, URZ ;  /* 0x0000000406047299 */ /* 0x000fc800080006ff */
[----:B-1----:R-:W-:-:S04]  /*4610*/  LOP3.LUT R0, R0, UR5, RZ, 0xc0, !PT ;  /* 0x0000000500007c12 */ /* 0x002fc8000f8ec0ff */
[----:B------:R-:W-:-:S13]  /*4620*/  ISETP.NE.AND P0, PT, R0, UR5, PT ;  /* 0x0000000500007c0c */ /* 0x000fda000bf05270 */
[----:B------:R-:W-:Y:S05]  /*4630*/  @P0 BRA `(.L_x_86) ;  /* 0x0000000000580947 */ /* 0x000fea0003800000 */
[----:B------:R-:W1:Y:S02]  /*4640*/  LDS R0, [UR8+0x18] ;  /* 0x00001808ff007984 */ /* 0x000e640008000800 */
[----:B-1----:R-:W-:-:S04]  /*4650*/  LOP3.LUT R0, R0, UR4, RZ, 0xc0, !PT ;  /* 0x0000000400007c12 */ /* 0x002fc8000f8ec0ff */
[----:B------:R-:W-:-:S13]  /*4660*/  ISETP.NE.AND P0, PT, R0, UR4, PT ;  /* 0x0000000400007c0c */ /* 0x000fda000bf05270 */
[----:B------:R-:W-:Y:S05]  /*4670*/  @P0 BRA `(.L_x_87) ;  /* 0x00000000003c0947 */ /* 0x000fea0003800000 */
[----:B------:R-:W1:Y:S01]  /*4680*/  S2R R2, SR_LANEID ;  /* 0x0000000000027919 */ /* 0x000e620000000000 */
[----:B------:R-:W-:Y:S01]  /*4690*/  ULOP3.LUT UR5, URZ, UR5, URZ, 0x33, !UPT ;  /* 0x00000005ff057292 */ /* 0x000fe2000f8e33ff */
[----:B------:R-:W-:Y:S01]  /*46a0*/  LOP3.LUT R4, RZ, UR4, RZ, 0x33, !PT ;  /* 0x00000004ff047c12 */ /* 0x000fe2000f8e33ff */
[----:B------:R-:W-:Y:S02]  /*46b0*/  VOTEU.ANY UR4, UPT, PT ;  /* 0x0000000000047886 */ /* 0x000fe400038e0100 */
[----:B------:R-:W-:Y:S01]  /*46c0*/  UFLO.U32 UR4, UR4 ;  /* 0x00000004000472bd */ /* 0x000fe200080e0000 */
[----:B------:R-:W2:Y:S01]  /*46d0*/  REDUX UR6, R4 ;  /* 0x00000000040673c4 */ /* 0x000ea20000000000 */
[----:B------:R-:W-:-:S06]  /*46e0*/  IMAD.U32 R0, RZ, RZ, UR5 ;  /* 0x00000005ff007e24 */ /* 0x000fcc000f8e00ff */
[----:B------:R4:W-:Y:S01]  /*46f0*/  UTCATOMSWS.AND URZ, UR5 ;  /* 0x0000000500ff79e3 */ /* 0x0009e20008000000 */
[----:B------:R-:W3:Y:S01]  /*4700*/  REDUX UR7, R0 ;  /* 0x00000000000773c4 */ /* 0x000ee20000000000 */
[----:B-1----:R-:W-:Y:S01]  /*4710*/  ISETP.EQ.U32.AND P0, PT, R2, UR4, PT ;  /* 0x0000000402007c0c */ /* 0x002fe2000bf02070 */
[----:B--2---:R-:W-:Y:S01]  /*4720*/  IMAD.U32 R2, RZ, RZ, UR6 ;  /* 0x00000006ff027e24 */ /* 0x004fe2000f8e00ff */
[----:B---3--:R-:W-:-:S11]  /*4730*/  MOV R3, UR7 ;  /* 0x0000000700037c02 */ /* 0x008fd60008000f00 */
[----:B------:R4:W-:Y:S04]  /*4740*/  @P0 ATOMS.AND RZ, [UR8+0x14], R3 ;  /* 0x00001403ffff098c */ /* 0x0009e8000a800008 */
[----:B------:R4:W-:Y:S01]  /*4750*/  @P0 ATOMS.AND RZ, [UR8+0x18], R2 ;  /* 0x00001802ffff098c */ /* 0x0009e2000a800008 */
[----:B------:R-:W-:Y:S05]  /*4760*/  BRA `(.L_x_88) ;  /* 0x0000000000147947 */ /* 0x000fea0003800000 */
.L_x_87:
[----:B------:R-:W-:Y:S02]  /*4770*/  MOV R2, 0x4790 ;  /* 0x0000479000027802 */ /* 0x000fe40000000f00 */
[----:B---3-5:R-:W-:Y:S05]  /*4780*/  CALL.REL.NOINC `($__internal_0_$__cuda_sm10x_tcgen05_guardrail_trap_col_being_dealloced_not_returned_by_alloc) ;  /* 0x0000006400d87944 */ /* 0x028fea0003c00000 */
[----:B------:R-:W-:Y:S05]  /*4790*/  BRA `(.L_x_88) ;  /* 0x0000000000087947 */ /* 0x000fea0003800000 */
.L_x_86:
[----:B------:R-:W-:Y:S02]  /*47a0*/  MOV R2, 0x47c0 ;  /* 0x000047c000027802 */ /* 0x000fe40000000f00 */
[----:B---3-5:R-:W-:Y:S05]  /*47b0*/  CALL.REL.NOINC `($__internal_2_$__cuda_sm10x_tcgen05_guardrail_trap_unallocated_columns_being_dealloced) ;  /* 0x0000006400e47944 */ /* 0x028fea0003c00000 */
.L_x_88:
[----:B------:R-:W-:Y:S01]  /*47c0*/  NOP ;  /* 0x0000000000007918 */ /* 0x000fe20000000000 */
[----:B----4-:R-:W-:Y:S05]  /*47d0*/  EXIT ;  /* 0x000000000000794d */ /* 0x010fea0003800000 */
.L_x_59:
[----:B------:R-:W-:-:S09]  /*47e0*/  UISETP.NE.OR UP0, UPT, UR20, 0x3, !UP4 ;  /* 0x000000031400788c */ /* 0x000fd2000e705670 */
[----:B------:R-:W-:Y:S05]  /*47f0*/  BRA.U UP0, `(.L_x_89) ;  /* 0x0000001100e87547 */ /* 0x000fea000b800000 */
[----:B------:R-:W2:Y:S01]  /*4800*/  LDCU.64 UR4, c[0x0][0x888] ;  /* 0x00011100ff0477ac */ /* 0x000ea20008000a00 */
[----:B------:R-:W3:Y:S01]  /*4810*/  LDC.64 R12, c[0x0][0x348] ;  /* 0x0000d200ff0c7b82 */ /* 0x000ee20000000a00 */
[----:B------:R-:W-:Y:S02]  /*4820*/  HFMA2 R9, -RZ, RZ, 0, 0 ;  /* 0x00000000ff097431 */ /* 0x000fe400000001ff */
[----:B------:R-:W-:Y:S01]  /*4830*/  IMAD.MOV.U32 R11, RZ, RZ, 0x1 ;  /* 0x00000001ff0b7424 */ /* 0x000fe200078e00ff */
[----:B------:R-:W4:Y:S01]  /*4840*/  LDCU UR38, c[0x0][0x370] ;  /* 0x00006e00ff2677ac */ /* 0x000f220008000800 */
[----:B------:R-:W-:Y:S01]  /*4850*/  IMAD.MOV.U32 R10, RZ, RZ, RZ ;  /* 0x000000ffff0a7224 */ /* 0x000fe200078e00ff */
[----:B------:R-:W-:Y:S01]  /*4860*/  MOV R3, 0x2000 ;  /* 0x0000200000037802 */ /* 0x000fe20000000f00 */
[----:B------:R-:W4:Y:S01]  /*4870*/  LDCU.128 UR48, c[0x0][0xb10] ;  /* 0x00016200ff3077ac */ /* 0x000f220008000c00 */
[----:B------:R-:W1:Y:S01]  /*4880*/  LDCU UR37, c[0x0][0x374] ;  /* 0x00006e80ff2577ac */ /* 0x000e620008000800 */
[----:B------:R-:W1:Y:S01]  /*4890*/  LDCU.64 UR30, c[0x0][0x890] ;  /* 0x00011200ff1e77ac */ /* 0x000e620008000a00 */
[----:B--2---:R-:W-:Y:S01]  /*48a0*/  UISETP.NE.U32.AND UP0, UPT, UR4, URZ, UPT ;  /* 0x000000ff0400728c */ /* 0x004fe2000bf05070 */
[----:B------:R-:W2:Y:S01]  /*48b0*/  LDCU UR15, c[0x0][0xb0c] ;  /* 0x00016180ff0f77ac */ /* 0x000ea20008000800 */
[----:B------:R-:W3:Y:S01]  /*48c0*/  LDCU UR54, c[0x0][0xb20] ;  /* 0x00016400ff3677ac */ /* 0x000ee20008000800 */
[----:B------:R-:W3:Y:S01]  /*48d0*/  LDCU UR4, c[0x0][0xb30] ;  /* 0x00016600ff0477ac */ /* 0x000ee20008000800 */
[----:B------:R-:W-:Y:S01]  /*48e0*/  UMOV UR21, 0x400 ;  /* 0x0000040000157882 */ /* 0x000fe20000000000 */
[----:B----4-:R-:W-:-:S02]  /*48f0*/  UIMAD.WIDE.U32 UR6, UR38, UR48, URZ ;  /* 0x00000030260672a5 */ /* 0x010fc4000f8e00ff */
[----:B-1----:R-:W-:Y:S02]  /*4900*/  UIMAD.WIDE.U32 UR8, UR37, UR51, URZ ;  /* 0x00000033250872a5 */ /* 0x002fe4000f8e00ff */
[----:B------:R-:W-:Y:S02]  /*4910*/  ULEA UR21, UR47, UR21, 0x18 ;  /* 0x000000152f157291 */ /* 0x000fe4000f8ec0ff */
[----:B------:R-:W-:Y:S02]  /*4920*/  UISETP.NE.AND.EX UP6, UPT, UR5, URZ, UPT, UP0 ;  /* 0x000000ff0500728c */ /* 0x000fe4000bfc5300 */
[----:B------:R-:W-:Y:S02]  /*4930*/  UISETP.NE.AND UP0, UPT, UR45, 0x1, UPT ;  /* 0x000000012d00788c */ /* 0x000fe4000bf05270 */
[----:B------:R-:W-:Y:S02]  /*4940*/  UISETP.NE.U32.AND UP0, UPT, UR30, URZ, UPT ;  /* 0x000000ff1e00728c */ /* 0x000fe4000bf05070 */
[----:B------:R-:W-:Y:S01]  /*4950*/  UIADD3 UR39, UPT, UPT, UR21, 0x58, URZ ;  /* 0x0000005815277890 */ /* 0x000fe2000fffe0ff */
[----:B------:R-:W-:Y:S01]  /*4960*/  UMOV UR6, UR7 ;  /* 0x0000000700067c82 */ /* 0x000fe20008000000 */
[----:B------:R-:W-:Y:S01]  /*4970*/  UMOV UR46, UR9 ;  /* 0x00000009002e7c82 */ /* 0x000fe20008000000 */
[----:B------:R-:W-:-:S02]  /*4980*/  UISETP.GE.AND UP2, UPT, UR45, 0x1, UPT ;  /* 0x000000012d00788c */ /* 0x000fc4000bf46270 */
[----:B------:R-:W-:Y:S02]  /*4990*/  UISETP.NE.AND.EX UP5, UPT, UR31, URZ, UPT, UP0 ;  /* 0x000000ff1f00728c */ /* 0x000fe4000bfa5300 */
[----:B------:R-:W-:Y:S01]  /*49a0*/  UPLOP3.LUT UP3, UPT, UPT, UPT, UPT, 0x40, 0x4 ;  /* 0x000000000004789c */ /* 0x000fe20003f6e870 */
[----:B------:R-:W1:Y:S01]  /*49b0*/  LDCU.64 UR22, c[0x0][0xb28] ;  /* 0x00016500ff1677ac */ /* 0x000e620008000a00 */
[----:B--2---:R-:W-:Y:S02]  /*49c0*/  UISETP.NE.AND UP2, UPT, UR15, 0x1, UPT ;  /* 0x000000010f00788c */ /* 0x004fe4000bf45270 */
[----:B------:R-:W-:Y:S02]  /*49d0*/  UIADD3 UR41, UPT, UPT, UR21, 0x40, URZ ;  /* 0x0000004015297890 */ /* 0x000fe4000fffe0ff */
[----:B------:R-:W-:Y:S02]  /*49e0*/  UIADD3 UR33, UPT, UPT, UR21, 0x48, URZ ;  /* 0x0000004815217890 */ /* 0x000fe4000fffe0ff */
[----:B------:R-:W-:-:S02]  /*49f0*/  UIADD3 UR25, UPT, UPT, UR21, 0x50, URZ ;  /* 0x0000005015197890 */ /* 0x000fc4000fffe0ff */
[----:B------:R-:W-:Y:S02]  /*4a00*/  UPRMT UR39, UR47, 0x654, UR39 ;  /* 0x000006542f277896 */ /* 0x000fe40008000027 */
[----:B------:R-:W-:Y:S02]  /*4a10*/  USHF.R.U32.HI UR52, URZ, UR49, UR6 ;  /* 0x00000031ff347299 */ /* 0x000fe40008011606 */
[----:B---3--:R-:W-:Y:S02]  /*4a20*/  USHF.R.U32.HI UR46, URZ, UR54, UR46 ;  /* 0x00000036ff2e7299 */ /* 0x008fe4000801162e */
[----:B------:R-:W-:Y:S02]  /*4a30*/  UISETP.NE.AND UP0, UPT, UR50, 0x1, UPT ;  /* 0x000000013200788c */ /* 0x000fe4000bf05270 */
[----:B------:R-:W-:-:S11]  /*4a40*/  UISETP.NE.AND UP4, UPT, UR4, 0x1, UPT ;  /* 0x000000010400788c */ /* 0x000fd6000bf85270 */
.L_x_100:
[C---:B------:R-:W-:Y:S02]  /*4a50*/  LEA R8, R10.reuse, UR21, 0x3 ;  /* 0x000000150a087c11 */ /* 0x040fe4000f8e18ff */
[----:B------:R-:W-:Y:S02]  /*4a60*/  SHF.L.U32 R5, R9, 0x1f, RZ ;  /* 0x0000001f09057819 */ /* 0x000fe400000006ff */
[----:B------:R-:W-:Y:S02]  /*4a70*/  LEA R6, R10, UR21, 0x4 ;  /* 0x000000150a067c11 */ /* 0x000fe4000f8e20ff */
[----:B--2---:R-:W2:Y:S02]  /*4a80*/  SYNCS.PHASECHK.TRANS64.TRYWAIT P0, [R8+URZ+0x90], R5 ;  /* 0x00009005080075a7 */ /* 0x004ea400080011ff */
[----:B--2---:R-:W-:Y:S05]  /*4a90*/  @!P0 BRA `(.L_x_90) ;  /* 0x0000005c00c48947 */ /* 0x004fea0003800000 */
.L_x_183:
[----:B--2---:R-:W2:Y:S01]  /*4aa0*/  LDS.128 R4, [R6+0x120] ;  /* 0x0001200006047984 */ /* 0x004ea20000000c00 */
[----:B------:R-:W-:Y:S01]  /*4ab0*/  UISETP.GE.AND UP0, UPT, UR45, 0x1, UPT ;  /* 0x000000012d00788c */ /* 0x000fe2000bf06270 */
[----:B------:R-:W-:Y:S01]  /*4ac0*/  @!PT LDS RZ, [RZ] ;  /* 0x00000000fffff984 */ /* 0x000fe20000000800 */
[----:B------:R-:W-:Y:S01]  /*4ad0*/  @!PT LDS RZ, [RZ] ;  /* 0x00000000fffff984 */ /* 0x000fe20000000800 */
[----:B------:R-:W-:Y:S01]  /*4ae0*/  @!PT LDS RZ, [RZ] ;  /* 0x00000000fffff984 */ /* 0x000fe20000000800 */
[----:B------:R-:W-:Y:S01]  /*4af0*/  @!PT LDS RZ, [RZ] ;  /* 0x00000000fffff984 */ /* 0x000fe20000000800 */
[----:B------:R3:W-:Y:S06]  /*4b00*/  MEMBAR.ALL.CTA ;  /* 0x0000000000007992 */ /* 0x0007ec0000008000 */
[----:B---3--:R-:W3:Y:S01]  /*4b10*/  FENCE.VIEW.ASYNC.S ;  /* 0x00000000000073c6 */ /* 0x008ee20000000000 */
[----:B--2---:R-:W-:Y:S11]  /*4b20*/  LOP3.LUT P0, RZ, R6, 0x1, RZ, 0xc0, !PT ;  /* 0x0000000106ff7812 */ /* 0x004ff6000780c0ff */
[----:B------:R-:W-:Y:S02]  /*4b30*/  @!UPT UIADD3 URZ, UPT, UPT, URZ, URZ, URZ ;  /* 0x000000fffffff290 */ /* 0x000fe4000fffe0ff */
[----:B---3--:R-:W-:Y:S01]  /*4b40*/  VOTEU.ANY UP2, P0 ;  /* 0x0000000000ff7886 */ /* 0x008fe20000040100 */
[----:B------:R-:W-:Y:S11]  /*4b50*/  PLOP3.LUT P0, PT, PT, PT, UP2, 0x80, 0x8 ;  /* 0x000000000008781c */ /* 0x000ff60003f0f028 */
[----:B------:R-:W-:Y:S02]  /*4b60*/  @!UPT UIADD3 URZ, UPT, UPT, URZ, URZ, URZ ;  /* 0x000000fffffff290 */ /* 0x000fe4000fffe0ff */
[----:B------:R-:W-:Y:S02]  /*4b70*/  @P0 SHF.R.U32.HI R0, RZ, 0x10, R5 ;  /* 0x00000010ff000819 */ /* 0x000fe40000011605 */
[----:B------:R-:W-:Y:S02]  /*4b80*/  @P0 MOV R2, R4 ;  /* 0x0000000400020202 */ /* 0x000fe40000000f00 */
[----:B------:R-:W-:Y:S01]  /*4b90*/  @P0 R2UR UR4, R0 ;  /* 0x00000000000402ca */ /* 0x000fe200000e0000 */
[----:B------:R-:W-:Y:S01]  /*4ba0*/  VIADD R0, R8, 0xa0 ;  /* 0x000000a008007836 */ /* 0x000fe20000000000 */
[----:B------:R-:W-:Y:S02]  /*4bb0*/  @P0 LOP3.LUT R4, R5, 0xffff, RZ, 0xc0, !PT ;  /* 0x0000ffff05040812 */ /* 0x000fe400078ec0ff */
[----:B------:R-:W-:Y:S02]  /*4bc0*/  @P0 R2UR UR6, R2 ;  /* 0x00000000020602ca */ /* 0x000fe400000e0000 */
[----:B------:R-:W-:Y:S02]  /*4bd0*/  PRMT R0, RZ, 0x654, R0 ;  /* 0x00000654ff007816 */ /* 0x000fe40000000000 */
[----:B------:R-:W-:Y:S02]  /*4be0*/  @P0 R2UR UR5, R4 ;  /* 0x00000000040502ca */ /* 0x000fe400000e0000 */
[----:B------:R2:W-:Y:S03]  /*4bf0*/  SYNCS.ARRIVE.TRANS64.RED.A1T0 RZ, [R0+URZ], RZ ;  /* 0x000000ff00ff79a7 */ /* 0x0005e600081004ff */
[----:B------:R-:W-:Y:S04]  /*4c00*/  @UP2 UMOV UR29, UR4 ;  /* 0x00000004001d2c82 */ /* 0x000fe80008000000 */
[----:B------:R-:W-:Y:S04]  /*4c10*/  @UP2 UMOV UR14, UR6 ;  /* 0x00000006000e2c82 */ /* 0x000fe80008000000 */
[----:B------:R-:W-:Y:S01]  /*4c20*/  @UP2 UMOV UR13, UR5 ;  /* 0x00000005000d2c82 */ /* 0x000fe20008000000 */
[----:B------:R-:W-:Y:S05]  /*4c30*/  BRA.U !UP0, `(.L_x_91) ;  /* 0x0000000108c07547 */ /* 0x000fea000b800000 */
[----:B------:R-:W-:Y:S02]  /*4c40*/  UIMAD.WIDE.U32 UR16, UR13, UR51, URZ ;  /* 0x000000330d1072a5 */ /* 0x000fe4000f8e00ff */
[----:B------:R-:W-:Y:S02]  /*4c50*/  UP2UR UR20, UPR, URZ, 0x4 ;  /* 0x00000004ff147883 */ /* 0x000fe40008000000 */
[----:B------:R-:W-:Y:S02]  /*4c60*/  UISETP.NE.AND UP2, UPT, UR50, 0x1, UPT ;  /* 0x000000013200788c */ /* 0x000fe4000bf45270 */
[----:B------:R-:W-:Y:S02]  /*4c70*/  UIMAD.WIDE.U32 UR18, UR14, UR48, URZ ;  /* 0x000000300e1272a5 */ /* 0x000fe4000f8e00ff */
[----:B------:R-:W-:Y:S02]  /*4c80*/  USEL UR4, UR37, UR46, !UP2 ;  /* 0x0000002e25047287 */ /* 0x000fe4000d000000 */
[----:B------:R-:W-:Y:S02]  /*4c90*/  UISETP.NE.AND UP0, UPT, UR15, 0x1, UPT ;  /* 0x000000010f00788c */ /* 0x000fe4000bf05270 */
[----:B------:R-:W-:Y:S02]  /*4ca0*/  UP2UR UR24, UPR, URZ, 0x2 ;  /* 0x00000002ff187883 */ /* 0x000fe40008000000 */
[----:B------:R-:W-:Y:S02]  /*4cb0*/  UISETP.NE.AND UP1, UPT, UR45, 0x1, UPT ;  /* 0x000000012d00788c */ /* 0x000fe4000bf25270 */
[----:B-1----:R-:W-:Y:S02]  /*4cc0*/  UIMAD.WIDE.U32 UR8, UR4, UR22, URZ ;  /* 0x00000016040872a5 */ /* 0x002fe4000f8e00ff */
[----:B------:R-:W-:Y:S01]  /*4cd0*/  USEL UR7, UR38, UR52, !UP0 ;  /* 0x0000003426077287 */ /* 0x000fe2000c000000 */
[----:B------:R-:W-:Y:S02]  /*4ce0*/  UMOV UR5, UR17 ;  /* 0x0000001100057c82 */ /* 0x000fe40008000000 */
[----:B------:R-:W-:Y:S02]  /*4cf0*/  USHF.R.U32.HI UR6, URZ, UR54, UR5 ;  /* 0x00000036ff067299 */ /* 0x000fe40008011605 */
[----:B------:R-:W-:Y:S02]  /*4d00*/  UIMAD.WIDE.U32 UR10, UR7, UR22, URZ ;  /* 0x00000016070a72a5 */ /* 0x000fe4000f8e00ff */
[----:B------:R-:W-:Y:S02]  /*4d10*/  USEL UR6, UR13, UR6, !UP2 ;  /* 0x000000060d067287 */ /* 0x000fe4000d000000 */
[----:B------:R-:W-:Y:S01]  /*4d20*/  UISETP.NE.AND UP2, UPT, UR20, URZ, UPT ;  /* 0x000000ff1400728c */ /* 0x000fe2000bf45270 */
[----:B------:R-:W-:Y:S02]  /*4d30*/  UMOV UR5, UR19 ;  /* 0x0000001300057c82 */ /* 0x000fe40008000000 */
[----:B------:R-:W-:Y:S03]  /*4d40*/  USHF.R.U32.HI UR12, URZ, UR49, UR5 ;  /* 0x00000031ff0c7299 */ /* 0x000fe60008011605 */
[----:B------:R-:W-:Y:S02]  /*4d50*/  UMOV UR5, UR9 ;  /* 0x0000000900057c82 */ /* 0x000fe40008000000 */
[----:B------:R-:W-:Y:S03]  /*4d60*/  @UP1 USHF.R.U32.HI UR4, URZ, UR23, UR5 ;  /* 0x00000017ff041299 */ /* 0x000fe60008011605 */
[----:B------:R-:W-:Y:S01]  /*4d70*/  UMOV UR5, UR11 ;  /* 0x0000000b00057c82 */ /* 0x000fe20008000000 */
[----:B------:R-:W-:Y:S02]  /*4d80*/  UIMAD UR4, UR45, UR4, URZ ;  /* 0x000000042d0472a4 */ /* 0x000fe4000f8e02ff */
[----:B------:R-:W-:Y:S02]  /*4d90*/  @UP1 USHF.R.U32.HI UR7, URZ, UR23, UR5 ;  /* 0x00000017ff071299 */ /* 0x000fe40008011605 */
[----:B------:R-:W-:Y:S02]  /*4da0*/  USEL UR5, UR14, UR12, !UP0 ;  /* 0x0000000c0e057287 */ /* 0x000fe4000c000000 */
[----:B------:R-:W-:Y:S02]  /*4db0*/  UIMAD.WIDE.U32 UR10, UR6, UR22, URZ ;  /* 0x00000016060a72a5 */ /* 0x000fe4000f8e00ff */
[----:B------:R-:W-:Y:S02]  /*4dc0*/  UIMAD UR8, UR45, UR7, URZ ;  /* 0x000000072d0872a4 */ /* 0x000fe4000f8e02ff */
[----:B------:R-:W-:Y:S03]  /*4dd0*/  UISETP.GE.AND UP0, UPT, UR6, UR4, UPT ;  /* 0x000000040600728c */ /* 0x000fe6000bf06270 */
[----:B------:R-:W-:Y:S01]  /*4de0*/  UMOV UR4, UR11 ;  /* 0x0000000b00047c82 */ /* 0x000fe20008000000 */
[----:B------:R-:W-:Y:S02]  /*4df0*/  UISETP.GE.OR UP0, UPT, UR5, UR8, UP0 ;  /* 0x000000080500728c */ /* 0x000fe40008706670 */
[----:B------:R-:W-:Y:S02]  /*4e00*/  USHF.R.U32.HI UR4, URZ, UR23, UR4 ;  /* 0x00000017ff047299 */ /* 0x000fe40008011604 */
[----:B------:R-:W-:Y:S02]  /*4e10*/  UIMAD.WIDE.U32 UR8, UR5, UR22, URZ ;  /* 0x00000016050872a5 */ /* 0x000fe4000f8e00ff */
[----:B------:R-:W-:Y:S04]  /*4e20*/  USEL UR10, UR6, UR4, !UP1 ;  /* 0x00000004060a7287 */ /* 0x000fe8000c800000 */
[----:B------:R-:W-:Y:S01]  /*4e30*/  UIADD3 UR11, UPT, UPT, -UR10, URZ, URZ ;  /* 0x000000ff0a0b7290 */ /* 0x000fe2000fffe1ff */
[----:B------:R-:W-:Y:S02]  /*4e40*/  @!UP0 UMOV UR4, UR9 ;  /* 0x0000000900048c82 */ /* 0x000fe40008000000 */
[----:B------:R-:W-:Y:S02]  /*4e50*/  @!UP0 USHF.R.U32.HI UR4, URZ, UR23, UR4 ;  /* 0x00000017ff048299 */ /* 0x000fe40008011604 */
[----:B------:R-:W-:Y:S02]  /*4e60*/  UIMAD UR8, UR45, UR11, UR6 ;  /* 0x0000000b2d0872a4 */ /* 0x000fe4000f8e0206 */
[----:B------:R-:W-:Y:S02]  /*4e70*/  @!UP0 USEL UR4, UR5, UR4, !UP1 ;  /* 0x0000000405048287 */ /* 0x000fe4000c800000 */
[----:B------:R-:W-:Y:S02]  /*4e80*/  UISETP.NE.AND UP1, UPT, UR24, URZ, UPT ;  /* 0x000000ff1800728c */ /* 0x000fe4000bf25270 */
[----:B------:R-:W-:Y:S02]  /*4e90*/  @!UP0 UIMAD UR7, UR7, UR8, UR4 ;  /* 0x00000008070782a4 */ /* 0x000fe4000f8e0204 */
[----:B------:R-:W-:Y:S02]  /*4ea0*/  @!UP0 UIADD3 UR9, UPT, UPT, UR10, -UR4, URZ ;  /* 0x800000040a098290 */ /* 0x000fe4000fffe0ff */
[----:B------:R-:W-:Y:S02]  /*4eb0*/  UIADD3 UR8, UPT, UPT, -UR6, URZ, URZ ;  /* 0x000000ff06087290 */ /* 0x000fe4000fffe1ff */
[----:B------:R-:W-:Y:S02]  /*4ec0*/  UIADD3 UR4, UPT, UPT, -UR5, URZ, URZ ;  /* 0x000000ff05047290 */ /* 0x000fe4000fffe1ff */
[----:B------:R-:W-:Y:S03]  /*4ed0*/  @!UP0 UIMAD UR6, UR9, UR45, UR5 ;  /* 0x0000002d090682a4 */ /* 0x000fe6000f8e0205 */
[----:B------:R-:W-:Y:S01]  /*4ee0*/  @!UP0 UMOV UR5, UR7 ;  /* 0x0000000700058c82 */ /* 0x000fe20008000000 */
[----:B------:R-:W-:Y:S02]  /*4ef0*/  UIMAD UR7, UR15, UR4, UR14 ;  /* 0x000000040f0772a4 */ /* 0x000fe4000f8e020e */
[----:B------:R-:W-:Y:S02]  /*4f00*/  UIMAD UR4, UR50, UR8, UR13 ;  /* 0x00000008320472a4 */ /* 0x000fe4000f8e020d */
[----:B------:R-:W-:Y:S02]  /*4f10*/  UIMAD UR14, UR5, UR15, UR7 ;  /* 0x0000000f050e72a4 */ /* 0x000fe4000f8e0207 */
[----:B------:R-:W-:Y:S11]  /*4f20*/  UIMAD UR13, UR6, UR50, UR4 ;  /* 0x00000032060d72a4 */ /* 0x000ff6000f8e0204 */
[----:B------:R-:W-:Y:S01]  /*4f30*/  @!UPT UIADD3 URZ, UPT, UPT, URZ, URZ, URZ ;  /* 0x000000fffffff290 */ /* 0x000fe2000fffe0ff */
.L_x_91:
[----:B------:R-:W3:Y:S01]  /*4f40*/  @!UP4 LDCU.128 UR8, c[0x0][0xb10] ;  /* 0x00016200ff08c7ac */ /* 0x000ee20008000c00 */
[----:B------:R-:W-:Y:S02]  /*4f50*/  ISETP.NE.U32.AND P0, PT, RZ, UR30, PT ;  /* 0x0000001eff007c0c */ /* 0x000fe4000bf05070 */
[----:B------:R-:W-:Y:S02]  /*4f60*/  SHF.L.U32 R4, R11, 0x1f, RZ ;  /* 0x0000001f0b047819 */ /* 0x000fe400000006ff */
[----:B------:R-:W-:Y:S01]  /*4f70*/  ISETP.NE.AND.EX P0, PT, RZ, UR31, PT, P0 ;  /* 0x0000001fff007c0c */ /* 0x000fe2000bf05300 */
[----:B------:R-:W4:Y:S01]  /*4f80*/  @!UP4 LDCU UR5, c[0x0][0xb0c] ;  /* 0x00016180ff05c7ac */ /* 0x000f220008000800 */
[----:B------:R-:W-:Y:S02]  /*4f90*/  USHF.L.U32 UR42, UR27, 0x8, URZ ;  /* 0x000000081b2a7899 */ /* 0x000fe400080006ff */
[----:B------:R-:W-:Y:S02]  /*4fa0*/  USHF.L.U32 UR43, UR26, 0x6, URZ ;  /* 0x000000061a2b7899 */ /* 0x000fe400080006ff */
[----:B---3--:R-:W-:Y:S07]  /*4fb0*/  UIMAD.WIDE.U32 UR6, UR14, UR8, URZ ;  /* 0x000000080e0672a5 */ /* 0x008fee000f8e00ff */
[----:B------:R-:W-:Y:S01]  /*4fc0*/  @!UP4 UMOV UR4, UR7 ;  /* 0x000000070004cc82 */ /* 0x000fe20008000000 */
[----:B----4-:R-:W-:Y:S02]  /*4fd0*/  @!UP4 UISETP.NE.AND UP0, UPT, UR5, 0x1, UPT ;  /* 0x000000010500c88c */ /* 0x010fe4000bf05270 */
[----:B------:R-:W-:Y:S02]  /*4fe0*/  @!UP4 USHF.R.U32.HI UR4, URZ, UR9, UR4 ;  /* 0x00000009ff04c299 */ /* 0x000fe40008011604 */
[----:B------:R-:W-:Y:S02]  /*4ff0*/  UIMAD.WIDE.U32 UR6, UR13, UR11, URZ ;  /* 0x0000000b0d0672a5 */ /* 0x000fe4000f8e00ff */
[----:B------:R-:W-:Y:S02]  /*5000*/  @!UP4 USEL UR8, UR14, UR4, !UP0 ;  /* 0x000000040e08c287 */ /* 0x000fe4000c000000 */
[----:B------:R-:W-:Y:S03]  /*5010*/  @!UP4 UISETP.NE.AND UP0, UPT, UR10, 0x1, UPT ;  /* 0x000000010a00c88c */ /* 0x000fe6000bf05270 */
[----:B------:R-:W-:Y:S02]  /*5020*/  @!UP4 UMOV UR6, UR7 ;  /* 0x000000070006cc82 */ /* 0x000fe40008000000 */
[----:B------:R-:W3:Y:S02]  /*5030*/  @!UP4 LDCU UR4, c[0x0][0xb20] ;  /* 0x00016400ff04c7ac */ /* 0x000ee40008000800 */
[----:B---3--:R-:W-:Y:S04]  /*5040*/  @!UP4 USHF.R.U32.HI UR6, URZ, UR4, UR6 ;  /* 0x00000004ff06c299 */ /* 0x008fe80008011606 */
[----:B------:R-:W-:Y:S04]  /*5050*/  @!UP4 USEL UR6, UR13, UR6, !UP0 ;  /* 0x000000060d06c287 */ /* 0x000fe8000c000000 */
[----:B------:R-:W-:Y:S02]  /*5060*/  @!UP4 UIADD3 UR4, UPT, UPT, -UR8, UR6, URZ ;  /* 0x000000060804c290 */ /* 0x000fe4000fffe1ff */
[----:B------:R-:W-:Y:S02]  /*5070*/  @!UP4 UIADD3 UR6, UPT, UPT, UR8, -UR6, URZ ;  /* 0x800000060806c290 */ /* 0x000fe4000fffe0ff */
[----:B------:R-:W-:Y:S02]  /*5080*/  @!UP4 UIMAD UR14, UR4, UR5, UR14 ;  /* 0x00000005040ec2a4 */ /* 0x000fe4000f8e020e */
[----:B------:R-:W-:Y:S01]  /*5090*/  @!UP4 UIMAD UR13, UR6, UR10, UR13 ;  /* 0x0000000a060dc2a4 */ /* 0x000fe2000f8e020d */
[----:B------:R-:W-:Y:S11]  /*50a0*/  BRA.U UP3, `(.L_x_92) ;  /* 0x0000000103107547 */ /* 0x000ff6000b800000 */
[----:B--2---:R-:W-:Y:S04]  /*50b0*/  MOV R0, UR53 ;  /* 0x0000003500007c02 */ /* 0x004fe80008000f00 */
[----:B------:R-:W-:Y:S04]  /*50c0*/  SHF.L.U32 R5, R0, 0x1f, RZ ;  /* 0x0000001f00057819 */ /* 0x000fe800000006ff */
[----:B------:R-:W2:Y:S02]  /*50d0*/  SYNCS.PHASECHK.TRANS64.TRYWAIT P1, [UR21+0x88], R5 ;  /* 0x00008805ff0075a7 */ /* 0x000ea40008021115 */
[----:B--2---:R-:W-:Y:S05]  /*50e0*/  @!P1 BRA `(.L_x_93) ;  /* 0x0000005800449947 */ /* 0x004fea0003800000 */
.L_x_92:
[----:B------:R-:W-:Y:S05]  /*50f0*/  BRA.U !UP5, `(.L_x_94) ;  /* 0x000000010d387547 */ /* 0x000fea000b800000 */
[----:B------:R-:W-:Y:S01]  /*5100*/  UPLOP3.LUT UP1, UPT, UPT, UPT, UP6, 0x80, 0x8 ;  /* 0x000000000008789c */ /* 0x000fe20003f2f060 */
[----:B--2---:R-:W-:Y:S01]  /*5110*/  HFMA2 R0, -RZ, RZ, 0, 5.9604644775390625e-08 ;  /* 0x00000001ff007431 */ /* 0x004fe200000001ff */
[----:B------:R-:W2:Y:S01]  /*5120*/  LDCU.64 UR8, c[0x0][0x358] ;  /* 0x00006b00ff0877ac */ /* 0x000ea20008000a00 */
[----:B------:R-:W-:Y:S03]  /*5130*/  IMAD.MOV.U32 R80, RZ, RZ, 0x1 ;  /* 0x00000001ff507424 */ /* 0x000fe600078e00ff */
[----:B------:R-:W-:Y:S05]  /*5140*/  PLOP3.LUT P1, PT, PT, PT, UP1, 0x80, 0x8 ;  /* 0x000000000008781c */ /* 0x000fea0003f2f018 */
[----:B------:R-:W3:Y:S01]  /*5150*/  @UP1 LDCU.64 UR4, c[0x0][0x888] ;  /* 0x00011100ff0417ac */ /* 0x000ee20008000a00 */
[----:B------:R-:W-:Y:S07]  /*5160*/  @UP1 UIMAD UR6, UR36, UR30, URZ ;  /* 0x0000001e240612a4 */ /* 0x000fee000f8e02ff */
[----:B------:R-:W-:Y:S01]  /*5170*/  @!P1 PRMT R80, R0, 0x7610, R80 ;  /* 0x0000761000509816 */ /* 0x000fe20000000050 */
[----:B---3--:R-:W-:Y:S06]  /*5180*/  @UP1 UIMAD.WIDE UR4, UR6, 0x4, UR4 ;  /* 0x00000004060418a5 */ /* 0x008fec000f8e0204 */
[----:B------:R-:W-:Y:S01]  /*5190*/  IMAD.U32 R6, RZ, RZ, UR4 ;  /* 0x00000004ff067e24 */ /* 0x000fe2000f8e00ff */
[----:B------:R-:W-:Y:S04]  /*51a0*/  MOV R7, UR5 ;  /* 0x0000000500077c02 */ /* 0x000fe80008000f00 */
[----:B------:R-:W3:Y:S01]  /*51b0*/  @!UP1 LDCU UR4, c[0x0][0x880] ;  /* 0x00011000ff0497ac */ /* 0x000ee20008000800 */
[----:B--2--5:R4:W5:Y:S02]  /*51c0*/  @P1 LDG.E R41, desc[UR8][R6.64] ;  /* 0x0000000806291981 */ /* 0x024964000c1e1900 */
[----:B---34-:R-:W-:Y:S07]  /*51d0*/  @!P1 IMAD.U32 R41, RZ, RZ, UR4 ;  /* 0x00000004ff299e24 */ /* 0x018fee000f8e00ff */
.L_x_94:
[----:B-----5:R-:W-:Y:S01]  /*51e0*/  @!P0 FSETP.EQ.AND P2, PT, R41, RZ, PT ;  /* 0x000000ff2900820b */ /* 0x020fe20003f42000 */
[----:B------:R-:W-:Y:S01]  /*51f0*/  @!UPT UIADD3 URZ, UPT, UPT, URZ, URZ, URZ ;  /* 0x000000fffffff290 */ /* 0x000fe2000fffe0ff */
[----:B------:R-:W-:Y:S11]  /*5200*/  @!P0 BRA `(.L_x_95) ;  /* 0x0000000000148947 */ /* 0x000ff60003800000 */
[----:B------:R-:W-:Y:S02]  /*5210*/  LOP3.LUT P0, RZ, R80, 0xff, RZ, 0xc0, !PT ;  /* 0x000000ff50ff7812 */ /* 0x000fe4000780c0ff */
[----:B------:R-:W-:Y:S04]  /*5220*/  PLOP3.LUT P2, PT, PT, PT, UP1, 0x80, 0x8 ;  /* 0x000000000008781c */ /* 0x000fe80003f4f018 */
[----:B------:R-:W-:Y:S07]  /*5230*/  PLOP3.LUT P2, PT, P2, PT, PT, 0x8, 0x80 ;  /* 0x000000000080781c */ /* 0x000fee000174e170 */
[----:B------:R-:W-:Y:S11]  /*5240*/  @P0 FSETP.EQ.AND P2, PT, R41, RZ, PT ;  /* 0x000000ff2900020b */ /* 0x000ff60003f42000 */
[----:B------:R-:W-:Y:S02]  /*5250*/  @!UPT UIADD3 URZ, UPT, UPT, URZ, URZ, URZ ;  /* 0x000000fffffff290 */ /* 0x000fe4000fffe0ff */
.L_x_95:
[----:B------:R-:W3:Y:S01]  /*5260*/  SYNCS.PHASECHK.TRANS64.TRYWAIT P0, [UR21+0x60], R4 ;  /* 0x00006004ff0075a7 */ /* 0x000ee20008001115 */
[----:B------:R-:W-:Y:S04]  /*5270*/  ELECT P1, URZ, PT ;  /* 0x0000000000ff782f */ /* 0x000fe80003820000 */
[----:B------:R-:W-:Y:S01]  /*5280*/  PLOP3.LUT P1, PT, P2, P1, PT, 0xf2, 0x2f ;  /* 0x00000000002f781c */ /* 0x000fe20001723e72 */
[----:B------:R-:W-:Y:S01]  /*5290*/  @!UPT UIADD3 URZ, UPT, UPT, URZ, URZ, URZ ;  /* 0x000000fffffff290 */ /* 0x000fe2000fffe0ff */
[----:B---3--:R-:W-:Y:S11]  /*52a0*/  @!P0 BRA `(.L_x_96) ;  /* 0x0000005400ec8947 */ /* 0x008ff60003800000 */
.L_x_186:
[----:B------:R-:W-:Y:S01]  /*52b0*/  @!P1 IADD3 R2, P0, PT, R12, 0x580, RZ ;  /* 0x000005800c029810 */ /* 0x000fe20007f1e0ff */
[----:B------:R-:W-:Y:S01]  /*52c0*/  VOTEU.ALL UP0, P1 ;  /* 0x0000000000ff7886 */ /* 0x000fe20000800000 */
[----:B------:R-:W-:Y:S01]  /*52d0*/  UMOV UR6, 0x0 ;  /* 0x0000000000067882 */ /* 0x000fe20000000000 */
[----:B------:R-:W-:Y:S01]  /*52e0*/  UMOV UR7, 0x10000000 ;  /* 0x1000000000077882 */ /* 0x000fe20000000000 */
[----:B------:R-:W-:Y:S01]  /*52f0*/  @!P1 R2UR UR5, R2 ;  /* 0x00000000020592ca */ /* 0x000fe200000e0000 */
[----:B--2---:R-:W-:Y:S01]  /*5300*/  @!P1 IMAD.X R0, RZ, RZ, R13, P0 ;  /* 0x000000ffff009224 */ /* 0x004fe200000e060d */
[----:B------:R-:W-:Y:S02]  /*5310*/  @!UP0 UIADD3 UR40, UPT, UPT, UR21, 0x200, URZ ;  /* 0x0000020015288890 */ /* 0x000fe4000fffe0ff */
[----:B------:R-:W-:Y:S02]  /*5320*/  @!UP0 UIADD3 UR10, UPT, UPT, UR42, 0x80, URZ ;  /* 0x000000802a0a8890 */ /* 0x000fe4000fffe0ff */
[----:B------:R-:W-:Y:S01]  /*5330*/  @!P1 R2UR UR4, R0 ;  /* 0x00000000000492ca */ /* 0x000fe200000e0000 */
[----:B------:R-:W-:Y:S01]  /*5340*/  @!UP0 UIADD3 UR8, UPT, UPT, UR21, 0x1200, URZ ;  /* 0x0000120015088890 */ /* 0x000fe2000fffe0ff */
[----:B------:R-:W-:Y:S01]  /*5350*/  @!P1 IMAD.MOV.U32 R0, RZ, RZ, 0x2000 ;  /* 0x00002000ff009424 */ /* 0x000fe200078e00ff */
[----:B------:R-:W-:Y:S01]  /*5360*/  VOTEU.ALL UP0, P1 ;  /* 0x0000000000ff7886 */ /* 0x000fe20000800000 */
[----:B------:R-:W-:Y:S01]  /*5370*/  UMOV UR44, UR36 ;  /* 0x00000024002c7c82 */ /* 0x000fe20008000000 */
[----:B------:R-:W-:Y:S01]  /*5380*/  UMOV UR9, UR41 ;  /* 0x0000002900097c82 */ /* 0x000fe20008000000 */
[----:B------:R-:W-:Y:S01]  /*5390*/  UMOV UR11, UR43 ;  /* 0x0000002b000b7c82 */ /* 0x000fe20008000000 */
[----:B------:R-:W-:Y:S01]  /*53a0*/  IMAD.U32 R6, RZ, RZ, UR5 ;  /* 0x00000005ff067e24 */ /* 0x000fe2000f8e00ff */
[----:B------:R-:W-:Y:S05]  /*53b0*/  UMOV UR12, UR36 ;  /* 0x00000024000c7c82 */ /* 0x000fea0008000000 */
[----:B------:R-:W-:Y:S01]  /*53c0*/  IMAD.U32 R7, RZ, RZ, UR4 ;  /* 0x00000004ff077e24 */ /* 0x000fe2000f8e00ff */
[----:B------:R-:W-:Y:S04]  /*53d0*/  @!P1 R2UR UR4, R6 ;  /* 0x00000000060492ca */ /* 0x000fe800000e0000 */
[----:B------:R-:W-:Y:S11]  /*53e0*/  @!P1 R2UR UR5, R7 ;  /* 0x00000000070592ca */ /* 0x000ff600000e0000 */
[----:B------:R-:W-:Y:S02]  /*53f0*/  @!UPT UIADD3 URZ, UPT, UPT, URZ, URZ, URZ ;  /* 0x000000fffffff290 */ /* 0x000fe4000fffe0ff */
[----:B------:R-:W-:Y:S01]  /*5400*/  @!UP0 UTMALDG.3D [UR40], [UR4], desc[UR6] ;  /* 0x00000628040085b4 */ /* 0x000fe20008011000 */
[----:B------:R-:W-:Y:S05]  /*5410*/  VOTEU.ALL UP0, P1 ;  /* 0x0000000000ff7886 */ /* 0x000fea0000800000 */
[----:B------:R2:W-:Y:S01]  /*5420*/  @!UP0 UTMALDG.3D [UR8], [UR4], desc[UR6] ;  /* 0x00000608040085b4 */ /* 0x0005e20008011000 */
[----:B------:R3:W-:Y:S01]  /*5430*/  @!P1 SYNCS.ARRIVE.TRANS64.RED.A0TR RZ, [UR21+0x40], R0 ;  /* 0x00004000ffff99a7 */ /* 0x0007e20008300415 */
[----:B--2---:R-:W-:Y:S09]  /*5440*/  UPRMT UR4, UR47, 0x654, UR41 ;  /* 0x000006542f047896 */ /* 0x004ff20008000029 */
[----:B------:R-:W-:Y:S01]  /*5450*/  SYNCS.ARRIVE.TRANS64.RED.A1T0 RZ, [UR4], RZ ;  /* 0x000000ffffff79a7 */ /* 0x000fe20008100404 */
[----:B------:R-:W2:Y:S02]  /*5460*/  SYNCS.PHASECHK.TRANS64.TRYWAIT P0, [UR21+0x68], R4 ;  /* 0x00006804ff0075a7 */ /* 0x000ea40008001115 */
[----:B--23--:R-:W-:Y:S05]  /*5470*/  @!P0 BRA `(.L_x_97) ;  /* 0x0000005400908947 */ /* 0x00cfea0003800000 */
.L_x_188:
[----:B------:R-:W-:Y:S01]  /*5480*/  @!P1 IADD3 R2, P0, PT, R12, 0x580, RZ ;  /* 0x000005800c029810 */ /* 0x000fe20007f1e0ff */
[----:B------:R-:W-:Y:S01]  /*5490*/  VOTEU.ALL UP0, P1 ;  /* 0x0000000000ff7886 */ /* 0x000fe20000800000 */
[----:B------:R-:W-:Y:S01]  /*54a0*/  UMOV UR6, 0x0 ;  /* 0x0000000000067882 */ /* 0x000fe20000000000 */
[----:B------:R-:W-:Y:S01]  /*54b0*/  UMOV UR7, 0x10000000 ;  /* 0x1000000000077882 */ /* 0x000fe20000000000 */
[----:B------:R-:W-:Y:S01]  /*54c0*/  @!P1 R2UR UR5, R2 ;  /* 0x00000000020592ca */ /* 0x000fe200000e0000 */
[----:B------:R-:W-:Y:S01]  /*54d0*/  @!P1 IMAD.X R0, RZ, RZ, R13, P0 ;  /* 0x000000ffff009224 */ /* 0x000fe200000e060d */
[----:B------:R-:W-:Y:S02]  /*54e0*/  @!UP0 UIADD3 UR34, UPT, UPT, UR42, 0x20, URZ ;  /* 0x000000202a228890 */ /* 0x000fe4000fffe0ff */
[----:B------:R-:W-:Y:S02]  /*54f0*/  @!UP0 UIADD3 UR32, UPT, UPT, UR21, 0x2200, URZ ;  /* 0x0000220015208890 */ /* 0x000fe4000fffe0ff */
[----:B------:R-:W-:Y:S01]  /*5500*/  @!P1 R2UR UR4, R0 ;  /* 0x00000000000492ca */ /* 0x000fe200000e0000 */
[----:B------:R-:W-:Y:S01]  /*5510*/  @!UP0 UIADD3 UR10, UPT, UPT, UR42, 0xa0, URZ ;  /* 0x000000a02a0a8890 */ /* 0x000fe2000fffe0ff */
[----:B------:R-:W-:Y:S01]  /*5520*/  @!P1 IMAD.MOV.U32 R0, RZ, RZ, 0x2000 ;  /* 0x00002000ff009424 */ /* 0x000fe200078e00ff */
[----:B------:R-:W-:Y:S01]  /*5530*/  @!UP0 UIADD3 UR8, UPT, UPT, UR21, 0x3200, URZ ;  /* 0x0000320015088890 */ /* 0x000fe2000fffe0ff */
[----:B------:R-:W-:Y:S01]  /*5540*/  VOTEU.ALL UP0, P1 ;  /* 0x0000000000ff7886 */ /* 0x000fe20000800000 */
[----:B------:R-:W-:Y:S02]  /*5550*/  UMOV UR35, UR43 ;  /* 0x0000002b00237c82 */ /* 0x000fe40008000000 */
[----:B------:R-:W-:Y:S01]  /*5560*/  IMAD.U32 R6, RZ, RZ, UR5 ;  /* 0x00000005ff067e24 */ /* 0x000fe2000f8e00ff */
[----:B------:R-:W-:Y:S01]  /*5570*/  UMOV UR9, UR33 ;  /* 0x0000002100097c82 */ /* 0x000fe20008000000 */
[----:B------:R-:W-:Y:S01]  /*5580*/  UMOV UR11, UR43 ;  /* 0x0000002b000b7c82 */ /* 0x000fe20008000000 */
[----:B------:R-:W-:Y:S03]  /*5590*/  UMOV UR12, UR36 ;  /* 0x00000024000c7c82 */ /* 0x000fe60008000000 */
        /* <DEDUP_REMOVED lines=8> */
[----:B---3--:R-:W-:Y:S09]  /*5620*/  UPRMT UR4, UR47, 0x654, UR33 ;  /* 0x000006542f047896 */ /* 0x008ff20008000021 */
[----:B------:R-:W-:Y:S01]  /*5630*/  SYNCS.ARRIVE.TRANS64.RED.A1T0 RZ, [UR4], RZ ;  /* 0x000000ffffff79a7 */ /* 0x000fe20008100404 */
[----:B------:R-:W3:Y:S02]  /*5640*/  SYNCS.PHASECHK.TRANS64.TRYWAIT P0, [UR21+0x70], R4 ;  /* 0x00007004ff0075a7 */ /* 0x000ee40008001115 */
[----:B---34-:R-:W-:Y:S05]  /*5650*/  @!P0 BRA `(.L_x_98) ;  /* 0x0000005400308947 */ /* 0x018fea0003800000 */
.L_x_190:
[----:B------:R-:W-:Y:S01]  /*5660*/  @!P1 IADD3 R2, P0, PT, R12, 0x580, RZ ;  /* 0x000005800c029810 */ /* 0x000fe20007f1e0ff */
[----:B------:R-:W-:Y:S01]  /*5670*/  VOTEU.ALL UP0, P1 ;  /* 0x0000000000ff7886 */ /* 0x000fe20000800000 */
[----:B------:R-:W-:Y:S01]  /*5680*/  UMOV UR6, 0x0 ;  /* 0x0000000000067882 */ /* 0x000fe20000000000 */
[----:B------:R-:W-:Y:S01]  /*5690*/  UMOV UR7, 0x10000000 ;  /* 0x1000000000077882 */ /* 0x000fe20000000000 */
[----:B------:R-:W-:Y:S01]  /*56a0*/  @!P1 R2UR UR5, R2 ;  /* 0x00000000020592ca */ /* 0x000fe200000e0000 */
[----:B------:R-:W-:Y:S01]  /*56b0*/  @!P1 IMAD.X R0, RZ, RZ, R13, P0 ;  /* 0x000000ffff009224 */ /* 0x000fe200000e060d */
[----:B------:R-:W-:Y:S01]  /*56c0*/  @!UP0 UIADD3 UR26, UPT, UPT, UR42, 0x40, URZ ;  /* 0x000000402a1a8890 */ /* 0x000fe2000fffe0ff */
[----:B------:R-:W-:Y:S01]  /*56d0*/  VIADD R10, R10, 0x1 ;  /* 0x000000010a0a7836 */ /* 0x000fe20000000000 */
        /* <DEDUP_REMOVED lines=10> */
[----:B------:R-:W-:Y:S01]  /*5780*/  UMOV UR11, UR43 ;  /* 0x0000002b000b7c82 */ /* 0x000fe20008000000 */
[----:B------:R-:W-:Y:S02]  /*5790*/  UMOV UR12, UR36 ;  /* 0x00000024000c7c82 */ /* 0x000fe40008000000 */
        /* <DEDUP_REMOVED lines=12> */
.L_x_192:
[----:B------:R-:W-:Y:S01]  /*5860*/  UIADD3 UR26, UPT, UPT, UR14, UR63, URZ ;  /* 0x0000003f0e1a7290 */ /* 0x000fe2000fffe0ff */
[----:B------:R-:W-:Y:S01]  /*5870*/  @!P1 IADD3 R2, P0, PT, R12, 0x580, RZ ;  /* 0x000005800c029810 */ /* 0x000fe20007f1e0ff */
[----:B------:R-:W-:Y:S01]  /*5880*/  UPLOP3.LUT UP3, UPT, UPT, UPT, UPT, 0x80, 0x8 ;  /* 0x000000000008789c */ /* 0x000fe20003f6f070 */
[----:B------:R-:W-:Y:S01]  /*5890*/  R2UR UR24, R82 ;  /* 0x00000000521872ca */ /* 0x000fe200000e0000 */
[----:B------:R-:W-:Y:S01]  /*58a0*/  VOTEU.ALL UP0, P1 ;  /* 0x0000000000ff7886 */ /* 0x000fe20000800000 */
[----:B------:R-:W-:Y:S01]  /*58b0*/  @!P1 R2UR UR5, R2 ;  /* 0x00000000020592ca */ /* 0x000fe200000e0000 */
[----:B------:R-:W-:Y:S01]  /*58c0*/  @!P1 IMAD.X R0, RZ, RZ, R13, P0 ;  /* 0x000000ffff009224 */ /* 0x000fe200000e060d */
[----:B------:R-:W-:Y:S01]  /*58d0*/  UMOV UR6, 0x0 ;  /* 0x0000000000067882 */ /* 0x000fe20000000000 */
[----:B------:R-:W-:Y:S01]  /*58e0*/  UMOV UR7, 0x10000000 ;  /* 0x1000000000077882 */ /* 0x000fe20000000000 */
[----:B------:R-:W-:Y:S01]  /*58f0*/  @!UP0 UIADD3 UR18, UPT, UPT, UR42, 0x60, URZ ;  /* 0x000000602a128890 */ /* 0x000fe2000fffe0ff */
[----:B------:R-:W-:Y:S01]  /*5900*/  ISETP.NE.AND P0, PT, R10, 0x2, PT ;  /* 0x000000020a00780c */ /* 0x000fe20003f05270 */
[----:B------:R-:W-:Y:S01]  /*5910*/  @!UP0 UIADD3 UR16, UPT, UPT, UR21, 0x6200, URZ ;  /* 0x0000620015108890 */ /* 0x000fe2000fffe0ff */
[----:B------:R-:W-:Y:S01]  /*5920*/  @!P1 R2UR UR4, R0 ;  /* 0x00000000000492ca */ /* 0x000fe200000e0000 */
[----:B------:R-:W-:Y:S01]  /*5930*/  @!UP0 UIADD3 UR17, UPT, UPT, UR21, 0x58, URZ ;  /* 0x0000005815118890 */ /* 0x000fe2000fffe0ff */
[----:B------:R-:W-:Y:S01]  /*5940*/  SEL R0, RZ, 0x1, P0 ;  /* 0x00000001ff007807 */ /* 0x000fe20000000000 */
[----:B------:R-:W-:Y:S01]  /*5950*/  @!UP0 UIADD3 UR10, UPT, UPT, UR42, 0xe0, URZ ;  /* 0x000000e02a0a8890 */ /* 0x000fe2000fffe0ff */
[----:B------:R-:W-:Y:S01]  /*5960*/  LOP3.LUT R11, R11, 0x1, RZ, 0x3c, !PT ;  /* 0x000000010b0b7812 */ /* 0x000fe200078e3cff */
[----:B------:R-:W-:Y:S01]  /*5970*/  @!UP0 UIADD3 UR8, UPT, UPT, UR21, 0x7200, URZ ;  /* 0x0000720015088890 */ /* 0x000fe2000fffe0ff */
[----:B--2---:R-:W-:Y:S01]  /*5980*/  IMAD.U32 R4, RZ, RZ, UR5 ;  /* 0x00000005ff047e24 */ /* 0x004fe2000f8e00ff */
[----:B------:R-:W-:Y:S01]  /*5990*/  VOTEU.ALL UP0, P1 ;  /* 0x0000000000ff7886 */ /* 0x000fe20000800000 */
[----:B------:R-:W-:Y:S01]  /*59a0*/  UMOV UR19, UR43 ;  /* 0x0000002b00137c82 */ /* 0x000fe20008000000 */
[----:B------:R-:W-:Y:S01]  /*59b0*/  UMOV UR20, UR36 ;  /* 0x0000002400147c82 */ /* 0x000fe20008000000 */
[----:B------:R-:W-:Y:S01]  /*59c0*/  UMOV UR11, UR43 ;  /* 0x0000002b000b7c82 */ /* 0x000fe20008000000 */
[----:B------:R-:W-:Y:S01]  /*59d0*/  UMOV UR12, UR36 ;  /* 0x00000024000c7c82 */ /* 0x000fe20008000000 */
[----:B------:R-:W-:Y:S01]  /*59e0*/  UMOV UR9, UR17 ;  /* 0x0000001100097c82 */ /* 0x000fe20008000000 */
[----:B------:R-:W-:Y:S01]  /*59f0*/  IMAD.U32 R5, RZ, RZ, UR4 ;  /* 0x00000004ff057e24 */ /* 0x000fe2000f8e00ff */
[----:B------:R-:W-:Y:S01]  /*5a00*/  @!P1 R2UR UR4, R4 ;  /* 0x00000000040492ca */ /* 0x000fe200000e0000 */
[----:B------:R-:W-:Y:S01]  /*5a10*/  UIADD3 UR27, UPT, UPT, UR13, UR24, URZ ;  /* 0x000000180d1b7290 */ /* 0x000fe2000fffe0ff */
[----:B------:R-:W-:Y:S01]  /*5a20*/  LOP3.LUT R9, R9, R0, RZ, 0x3c, !PT ;  /* 0x0000000009097212 */ /* 0x000fe200078e3cff */
[----:B------:R-:W-:Y:S01]  /*5a30*/  UMOV UR36, UR29 ;  /* 0x0000001d00247c82 */ /* 0x000fe20008000000 */
[----:B------:R-:W-:Y:S02]  /*5a40*/  @!P1 R2UR UR5, R5 ;  /* 0x00000000050592ca */ /* 0x000fe400000e0000 */
[----:B------:R-:W-:Y:S11]  /*5a50*/  SEL R10, R10, RZ, P0 ;  /* 0x000000ff0a0a7207 */ /* 0x000ff60000000000 */
[----:B------:R2:W-:Y:S01]  /*5a60*/  @!UP0 UTMALDG.3D [UR16], [UR4], desc[UR6] ;  /* 0x00000610040085b4 */ /* 0x0005e20008011000 */
[----:B------:R-:W-:Y:S05]  /*5a70*/  VOTEU.ALL UP0, P1 ;  /* 0x0000000000ff7886 */ /* 0x000fea0000800000 */
[----:B------:R2:W-:Y:S01]  /*5a80*/  @!UP0 UTMALDG.3D [UR8], [UR4], desc[UR6] ;  /* 0x00000608040085b4 */ /* 0x0005e20008011000 */
[----:B------:R2:W-:Y:S01]  /*5a90*/  @!P1 SYNCS.ARRIVE.TRANS64.RED.A0TR RZ, [UR21+0x58], R3 ;  /* 0x00005803ffff99a7 */ /* 0x0005e20008300415 */
[----:B------:R-:W-:Y:S01]  /*5aa0*/  SYNCS.ARRIVE.TRANS64.RED.A1T0 RZ, [UR39], RZ ;  /* 0x000000ffffff79a7 */ /* 0x000fe20008100427 */
[----:B------:R-:W-:Y:S05]  /*5ab0*/  BRA.U UP2, `(.L_x_100) ;  /* 0xffffffed02e47547 */ /* 0x000fea000b83ffff */
[----:B--2---:R-:W-:-:S04]  /*5ac0*/  SHF.L.U32 R3, R11, 0x1f, RZ ;  /* 0x0000001f0b037819 */ /* 0x004fc800000006ff */
[----:B------:R-:W2:Y:S02]  /*5ad0*/  SYNCS.PHASECHK.TRANS64.TRYWAIT P0, [UR21+0x60], R3 ;  /* 0x00006003ff0075a7 */ /* 0x000ea40008001115 */
[----:B--2---:R-:W-:Y:S05]  /*5ae0*/  @!P0 BRA `(.L_x_101) ;  /* 0x00000050003c8947 */ /* 0x004fea0003800000 */
.L_x_194:
[----:B------:R-:W3:Y:S02]  /*5af0*/  SYNCS.PHASECHK.TRANS64.TRYWAIT P0, [UR21+0x68], R3 ;  /* 0x00006803ff0075a7 */ /* 0x000ee40008001115 */
[----:B---3--:R-:W-:Y:S05]  /*5b00*/  @!P0 BRA `(.L_x_102) ;  /* 0x00000050004c8947 */ /* 0x008fea0003800000 */
.L_x_196:
[----:B------:R-:W3:Y:S02]  /*5b10*/  SYNCS.PHASECHK.TRANS64.TRYWAIT P0, [UR21+0x70], R3 ;  /* 0x00007003ff0075a7 */ /* 0x000ee40008001115 */
[----:B---3--:R-:W-:Y:S05]  /*5b20*/  @!P0 BRA `(.L_x_103) ;  /* 0x00000050005c8947 */ /* 0x008fea0003800000 */
.L_x_198:
[----:B--2---:R-:W-:-:S07]  /*5b30*/  MOV R0, UR21 ;  /* 0x0000001500007c02 */ /* 0x004fce0008000f00 */
.L_x_104:
[----:B--2---:R-:W-:-:S04]  /*5b40*/  SHF.L.U32 R3, R11, 0x1f, RZ ;  /* 0x0000001f0b037819 */ /* 0x004fc800000006ff */
[----:B------:R2:W3:Y:S03]  /*5b50*/  SYNCS.PHASECHK.TRANS64.TRYWAIT P0, [R0+URZ+0x78], R3 ;  /* 0x00007803000075a7 */ /* 0x0004e600080011ff */
[----:B---3--:R-:W-:Y:S05]  /*5b60*/  @!P0 NANOSLEEP.SYNCS 0x989680 ;  /* 0x009896800000895d */ /* 0x008fea0003900000 */
[----:B------:R-:W3:Y:S02]  /*5b70*/  @!P0 SYNCS.PHASECHK.TRANS64 P0, [R0+URZ+0x78], R3 ;  /* 0x00007803000085a7 */ /* 0x000ee400080010ff */
[----:B-1-3--:R-:W-:Y:S05]  /*5b80*/  @P0 EXIT ;  /* 0x000000000000094d */ /* 0x00afea0003800000 */
[----:B------:R-:W-:Y:S05]  /*5b90*/  BRA `(.L_x_104) ;  /* 0xfffffffc00e87947 */ /* 0x000fea000383ffff */
.L_x_89:
[----:B------:R-:W-:-:S06]  /*5ba0*/  UISETP.GE.AND UP0, UPT, UR20, 0x4, UPT ;  /* 0x000000041400788c */ /* 0x000fcc000bf06270 */
[----:B------:R-:W-:-:S13]  /*5bb0*/  PLOP3.LUT P0, PT, PT, PT, UP0, 0x80, 0x8 ;  /* 0x000000000008781c */ /* 0x000fda0003f0f008 */
[----:B-1----:R-:W-:Y:S05]  /*5bc0*/  @!P0 EXIT ;  /* 0x000000000000894d */ /* 0x002fea0003800000 */
[----:B------:R-:W-:Y:S01]  /*5bd0*/  BAR.SYNC.DEFER_BLOCKING 0x6, 0xa0 ;  /* 0x0182800000007b1d */ /* 0x000fe20000010000 */
[C---:B------:R-:W-:Y:S01]  /*5be0*/  IMAD.SHL.U32 R3, R94.reuse, 0x20, RZ ;  /* 0x000000205e037824 */ /* 0x040fe200078e00ff */
[C---:B------:R-:W-:Y:S01]  /*5bf0*/  SHF.L.U32 R2, R94.reuse, 0x2, RZ ;  /* 0x000000025e027819 */ /* 0x040fe200000006ff */
[C---:B------:R-:W-:Y:S01]  /*5c00*/  IMAD.SHL.U32 R8, R81.reuse, 0x400, RZ ;  /* 0x0000040051087824 */ /* 0x040fe200078e00ff */
[C---:B------:R-:W-:Y:S01]  /*5c10*/  LOP3.LUT R95, R94.reuse, 0x60, RZ, 0xc0, !PT ;  /* 0x000000605e5f7812 */ /* 0x040fe200078ec0ff */
[----:B------:R-:W-:Y:S01]  /*5c20*/  IMAD.SHL.U32 R4, R81, 0x200000, RZ ;  /* 0x0020000051047824 */ /* 0x000fe200078e00ff */
[----:B------:R-:W-:Y:S02]  /*5c30*/  UMOV UR43, 0x400 ;  /* 0x00000400002b7882 */ /* 0x000fe40000000000 */
[----:B------:R-:W1:Y:S01]  /*5c40*/  LDC.64 R78, c[0x0][0x8b0] ;  /* 0x00022c00ff4e7b82 */ /* 0x000e620000000a00 */
[----:B------:R-:W-:Y:S01]  /*5c50*/  ULEA UR43, UR47, UR43, 0x18 ;  /* 0x0000002b2f2b7291 */ /* 0x000fe2000f8ec0ff */
[C---:B------:R-:W-:Y:S01]  /*5c60*/  LOP3.LUT R93, R3.reuse, 0xb20, RZ, 0xc0, !PT ;  /* 0x00000b20035d7812 */ /* 0x040fe200078ec0ff */
[----:B------:R-:W2:Y:S01]  /*5c70*/  LDCU.64 UR6, c[0x0][0x890] ;  /* 0x00011200ff0677ac */ /* 0x000ea20008000a00 */
[----:B------:R-:W-:Y:S01]  /*5c80*/  LOP3.LUT R3, R3, 0xc0, RZ, 0xc0, !PT ;  /* 0x000000c003037812 */ /* 0x000fe200078ec0ff */
[----:B------:R-:W-:Y:S01]  /*5c90*/  IMAD.U32 R37, R94, 0x10000, RZ ;  /* 0x000100005e257824 */ /* 0x000fe200078e00ff */
[----:B------:R-:W-:Y:S01]  /*5ca0*/  LOP3.LUT R93, R93, 0x400, R8, 0xf8, !PT ;  /* 0x000004005d5d7812 */ /* 0x000fe200078ef808 */
[----:B------:R-:W-:Y:S01]  /*5cb0*/  UIADD3 UR4, UPT, UPT, UR43, 0x200, URZ ;  /* 0x000002002b047890 */ /* 0x000fe2000fffe0ff */
[----:B------:R-:W3:Y:S01]  /*5cc0*/  LDC.64 R76, c[0x0][0x8a8] ;  /* 0x00022a00ff4c7b82 */ /* 0x000ee20000000a00 */
[----:B------:R-:W-:Y:S01]  /*5cd0*/  LOP3.LUT R2, R3, 0x18, R2, 0xf8, !PT ;  /* 0x0000001803027812 */ /* 0x000fe200078ef802 */
[----:B------:R-:W-:Y:S01]  /*5ce0*/  HFMA2 R36, -RZ, RZ, 0, 0 ;  /* 0x00000000ff247431 */ /* 0x000fe200000001ff */
[----:B------:R-:W-:Y:S01]  /*5cf0*/  LOP3.LUT R4, R4, 0x200000, RZ, 0xc0, !PT ;  /* 0x0020000004047812 */ /* 0x000fe200078ec0ff */
[----:B------:R-:W-:Y:S01]  /*5d00*/  IMAD.MOV.U32 R90, RZ, RZ, 0x1 ;  /* 0x00000001ff5a7424 */ /* 0x000fe200078e00ff */
[----:B------:R-:W-:-:S02]  /*5d10*/  LOP3.LUT R93, R93, R2, RZ, 0xfc, !PT ;  /* 0x000000025d5d7212 */ /* 0x000fc400078efcff */
[----:B------:R-:W-:Y:S02]  /*5d20*/  CS2R R88, SRZ ;  /* 0x0000000000587805 */ /* 0x000fe4000001ff00 */
[----:B------:R-:W-:Y:S01]  /*5d30*/  MOV R84, UR4 ;  /* 0x0000000400547c02 */ /* 0x000fe20008000f00 */
[----:B------:R-:W-:Y:S01]  /*5d40*/  IMAD.MOV.U32 R86, RZ, RZ, RZ ;  /* 0x000000ffff567224 */ /* 0x000fe200078e00ff */
[----:B------:R-:W4:Y:S01]  /*5d50*/  LDS R0, [UR43+0x140] ;  /* 0x0001402bff007984 */ /* 0x000f220008000800 */
[----:B------:R-:W-:Y:S01]  /*5d60*/  LOP3.LUT R92, R94, 0x2, RZ, 0xc0, !PT ;  /* 0x000000025e5c7812 */ /* 0x000fe200078ec0ff */
[----:B------:R-:W1:Y:S01]  /*5d70*/  LDCU UR60, c[0x0][0x370] ;  /* 0x00006e00ff3c77ac */ /* 0x000e620008000800 */
[----:B------:R-:W-:Y:S01]  /*5d80*/  LOP3.LUT R37, R4, 0x400000, R37, 0xf8, !PT ;  /* 0x0040000004257812 */ /* 0x000fe200078ef825 */
[----:B------:R-:W-:Y:S01]  /*5d90*/  IMAD R93, R93, 0x2, R84 ;  /* 0x000000025d5d7824 */ /* 0x000fe200078e0254 */
[----:B------:R-:W-:Y:S01]  /*5da0*/  LOP3.LUT R94, R94, 0x4, RZ, 0xc0, !PT ;  /* 0x000000045e5e7812 */ /* 0x000fe200078ec0ff */
[----:B--2---:R-:W-:Y:S01]  /*5db0*/  IMAD.U32 R97, RZ, RZ, UR6 ;  /* 0x00000006ff617e24 */ /* 0x004fe2000f8e00ff */
[----:B------:R-:W2:Y:S01]  /*5dc0*/  LDCU UR42, c[0x0][0xb0c] ;  /* 0x00016180ff2a77ac */ /* 0x000ea20008000800 */
[----:B------:R-:W-:-:S02]  /*5dd0*/  IMAD.U32 R96, RZ, RZ, UR7 ;  /* 0x00000007ff607e24 */ /* 0x000fc4000f8e00ff */
[--C-:B------:R-:W-:Y:S01]  /*5de0*/  IMAD R92, R92, -0x10, R93.reuse ;  /* 0xfffffff05c5c7824 */ /* 0x100fe200078e025d */
[----:B------:R-:W1:Y:S01]  /*5df0*/  LDCU UR39, c[0x0][0xb30] ;  /* 0x00016600ff2777ac */ /* 0x000e620008000800 */
[----:B------:R-:W-:Y:S01]  /*5e00*/  IMAD R91, R94, -0x10, R93 ;  /* 0xfffffff05e5b7824 */ /* 0x000fe200078e025d */
[----:B------:R-:W1:Y:S01]  /*5e10*/  LDCU.64 UR54, c[0x0][0x888] ;  /* 0x00011100ff3677ac */ /* 0x000e620008000a00 */
[----:B------:R-:W1:Y:S01]  /*5e20*/  LDCU.64 UR40, c[0x0][0xb28] ;  /* 0x00016500ff2877ac */ /* 0x000e620008000a00 */
[----:B------:R-:W1:Y:S01]  /*5e30*/  LDCU.128 UR56, c[0x0][0xb10] ;  /* 0x00016200ff3877ac */ /* 0x000e620008000c00 */
[----:B------:R-:W1:Y:S01]  /*5e40*/  LDCU UR53, c[0x0][0x374] ;  /* 0x00006e80ff3577ac */ /* 0x000e620008000800 */
[----:B------:R-:W-:Y:S01]  /*5e50*/  UMOV UR52, URZ ;  /* 0x000000ff00347c82 */ /* 0x000fe20008000000 */
[----:B------:R-:W-:Y:S01]  /*5e60*/  UMOV UR46, URZ ;  /* 0x000000ff002e7c82 */ /* 0x000fe20008000000 */
[----:B-1234-:R-:W-:-:S07]  /*5e70*/  IMAD.IADD R37, R0, 0x1, R37 ;  /* 0x0000000100257824 */ /* 0x01efce00078e0225 */
.L_x_148:
[----:B------:R-:W-:Y:S02]  /*5e80*/  LEA R3, R86, UR43, 0x3 ;  /* 0x0000002b56037c11 */ /* 0x000fe4000f8e18ff */
[----:B------:R-:W-:Y:S02]  /*5e90*/  SHF.L.U32 R0, R88, 0x1f, RZ ;  /* 0x0000001f58007819 */ /* 0x000fe400000006ff */
[----:B------:R-:W-:Y:S02]  /*5ea0*/  LEA R5, R86, UR43, 0x4 ;  /* 0x0000002b56057c11 */ /* 0x000fe4000f8e20ff */
[----:B-1----:R-:W1:Y:S02]  /*5eb0*/  SYNCS.PHASECHK.TRANS64.TRYWAIT P0, [R3+URZ+0x90], R0 ;  /* 0x00009000030075a7 */ /* 0x002e6400080011ff */
[----:B-12---:R-:W-:Y:S05]  /*5ec0*/  @!P0 BRA `(.L_x_105) ;  /* 0x0000004c008c8947 */ /* 0x006fea0003800000 */
.L_x_199:
[----:B------:R-:W2:Y:S01]  /*5ed0*/  LDS.128 R4, [R5+0x120] ;  /* 0x0001200005047984 */ /* 0x000ea20000000c00 */
        /* <DEDUP_REMOVED lines=10> */
[----:B------:R-:W-:Y:S01]  /*5f80*/  PLOP3.LUT P0, PT, PT, PT, UP1, 0x80, 0x8 ;  /* 0x000000000008781c */ /* 0x000fe20003f0f018 */
[----:B------:R-:W-:Y:S11]  /*5f90*/  UP2UR UR62, UPR, URZ, 0x2 ;  /* 0x00000002ff3e7883 */ /* 0x000ff60008000000 */
[----:B------:R-:W-:Y:S01]  /*5fa0*/  @!UPT UIADD3 URZ, UPT, UPT, URZ, URZ, URZ ;  /* 0x000000fffffff290 */ /* 0x000fe2000fffe0ff */
[----:B-1----:R-:W-:Y:S02]  /*5fb0*/  @P0 SHF.R.U32.HI R0, RZ, 0x10, R5 ;  /* 0x00000010ff000819 */ /* 0x002fe40000011605 */
        /* <DEDUP_REMOVED lines=12> */
[----:B------:R-:W2:Y:S01]  /*6080*/  LDCU UR12, c[0x0][0xb20] ;  /* 0x00016400ff0c77ac */ /* 0x000ea20008000800 */
[----:B------:R-:W-:Y:S02]  /*6090*/  UIMAD.WIDE.U32 UR4, UR53, UR59, URZ ;  /* 0x0000003b350472a5 */ /* 0x000fe4000f8e00ff */
[----:B------:R-:W-:Y:S02]  /*60a0*/  UIMAD.WIDE.U32 UR6, UR60, UR56, URZ ;  /* 0x000000383c0672a5 */ /* 0x000fe4000f8e00ff */
[----:B------:R-:W-:Y:S02]  /*60b0*/  UISETP.NE.AND UP0, UPT, UR58, 0x1, UPT ;  /* 0x000000013a00788c */ /* 0x000fe4000bf05270 */
[----:B------:R-:W-:Y:S02]  /*60c0*/  UIMAD.WIDE.U32 UR8, UR37, UR59, URZ ;  /* 0x0000003b250872a5 */ /* 0x000fe4000f8e00ff */
[----:B------:R-:W-:Y:S02]  /*60d0*/  UIMAD.WIDE.U32 UR10, UR38, UR56, URZ ;  /* 0x00000038260a72a5 */ /* 0x000fe4000f8e00ff */
[----:B------:R-:W-:Y:S02]  /*60e0*/  UISETP.NE.AND UP1, UPT, UR42, 0x1, UPT ;  /* 0x000000012a00788c */ /* 0x000fe4000bf25270 */
[----:B------:R-:W-:Y:S01]  /*60f0*/  UISETP.NE.AND UP2, UPT, UR45, 0x1, UPT ;  /* 0x000000012d00788c */ /* 0x000fe2000bf45270 */
[----:B------:R-:W-:Y:S02]  /*6100*/  UMOV UR4, UR5 ;  /* 0x0000000500047c82 */ /* 0x000fe40008000000 */
[----:B--2---:R-:W-:Y:S03]  /*6110*/  USHF.R.U32.HI UR5, URZ, UR12, UR4 ;  /* 0x0000000cff057299 */ /* 0x004fe60008011604 */
[----:B------:R-:W-:Y:S02]  /*6120*/  UMOV UR4, UR7 ;  /* 0x0000000700047c82 */ /* 0x000fe40008000000 */
[----:B------:R-:W-:Y:S02]  /*6130*/  USHF.R.U32.HI UR7, URZ, UR57, UR4 ;  /* 0x00000039ff077299 */ /* 0x000fe40008011604 */
[----:B------:R-:W-:Y:S02]  /*6140*/  USEL UR4, UR53, UR5, !UP0 ;  /* 0x0000000535047287 */ /* 0x000fe4000c000000 */
[----:B------:R-:W-:Y:S01]  /*6150*/  USEL UR7, UR60, UR7, !UP1 ;  /* 0x000000073c077287 */ /* 0x000fe2000c800000 */
[----:B------:R-:W-:Y:S01]  /*6160*/  UMOV UR5, UR9 ;  /* 0x0000000900057c82 */ /* 0x000fe20008000000 */
[----:B------:R-:W-:Y:S02]  /*6170*/  UIMAD.WIDE.U32 UR8, UR4, UR40, URZ ;  /* 0x00000028040872a5 */ /* 0x000fe4000f8e00ff */
[----:B------:R-:W-:Y:S03]  /*6180*/  USHF.R.U32.HI UR6, URZ, UR12, UR5 ;  /* 0x0000000cff067299 */ /* 0x000fe60008011605 */
[----:B------:R-:W-:Y:S01]  /*6190*/  UMOV UR5, UR11 ;  /* 0x0000000b00057c82 */ /* 0x000fe20008000000 */
[----:B------:R-:W-:Y:S02]  /*61a0*/  UIMAD.WIDE.U32 UR10, UR7, UR40, URZ ;  /* 0x00000028070a72a5 */ /* 0x000fe4000f8e00ff */
[----:B------:R-:W-:Y:S02]  /*61b0*/  USHF.R.U32.HI UR12, URZ, UR57, UR5 ;  /* 0x00000039ff0c7299 */ /* 0x000fe40008011605 */
[----:B------:R-:W-:Y:S01]  /*61c0*/  USEL UR6, UR37, UR6, !UP0 ;  /* 0x0000000625067287 */ /* 0x000fe2000c000000 */
[----:B------:R-:W-:Y:S02]  /*61d0*/  UMOV UR5, UR9 ;  /* 0x0000000900057c82 */ /* 0x000fe40008000000 */
[----:B------:R-:W-:Y:S01]  /*61e0*/  UMOV UR10, UR11 ;  /* 0x0000000b000a7c82 */ /* 0x000fe20008000000 */
[----:B------:R-:W-:Y:S02]  /*61f0*/  @UP2 USHF.R.U32.HI UR4, URZ, UR41, UR5 ;  /* 0x00000029ff042299 */ /* 0x000fe40008011605 */
[----:B------:R-:W-:Y:S02]  /*6200*/  @UP2 USHF.R.U32.HI UR7, URZ, UR41, UR10 ;  /* 0x00000029ff072299 */ /* 0x000fe4000801160a */
[----:B------:R-:W-:Y:S02]  /*6210*/  UIMAD UR4, UR45, UR4, URZ ;  /* 0x000000042d0472a4 */ /* 0x000fe4000f8e02ff */
[----:B------:R-:W-:Y:S02]  /*6220*/  UIMAD.WIDE.U32 UR10, UR6, UR40, URZ ;  /* 0x00000028060a72a5 */ /* 0x000fe4000f8e00ff */
[----:B------:R-:W-:Y:S02]  /*6230*/  USEL UR5, UR38, UR12, !UP1 ;  /* 0x0000000c26057287 */ /* 0x000fe4000c800000 */
[----:B------:R-:W-:Y:S02]  /*6240*/  UIMAD UR8, UR45, UR7, URZ ;  /* 0x000000072d0872a4 */ /* 0x000fe4000f8e02ff */
[----:B------:R-:W-:Y:S03]  /*6250*/  UISETP.GE.AND UP0, UPT, UR6, UR4, UPT ;  /* 0x000000040600728c */ /* 0x000fe6000bf06270 */
[----:B------:R-:W-:Y:S01]  /*6260*/  UMOV UR4, UR11 ;  /* 0x0000000b00047c82 */ /* 0x000fe20008000000 */
[----:B------:R-:W-:Y:S02]  /*6270*/  UISETP.GE.OR UP0, UPT, UR5, UR8, UP0 ;  /* 0x000000080500728c */ /* 0x000fe40008706670 */
[----:B------:R-:W-:Y:S02]  /*6280*/  USHF.R.U32.HI UR4, URZ, UR41, UR4 ;  /* 0x00000029ff047299 */ /* 0x000fe40008011604 */
[----:B------:R-:W-:Y:S02]  /*6290*/  UIMAD.WIDE.U32 UR8, UR5, UR40, URZ ;  /* 0x00000028050872a5 */ /* 0x000fe4000f8e00ff */
[----:B------:R-:W-:Y:S02]  /*62a0*/  USEL UR11, UR6, UR4, !UP2 ;  /* 0x00000004060b7287 */ /* 0x000fe4000d000000 */
[----:B------:R-:W-:Y:S02]  /*62b0*/  UIADD3 UR8, UPT, UPT, -UR5, URZ, URZ ;  /* 0x000000ff05087290 */ /* 0x000fe4000fffe1ff */
[----:B------:R-:W-:Y:S01]  /*62c0*/  UIADD3 UR10, UPT, UPT, -UR11, URZ, URZ ;  /* 0x000000ff0b0a7290 */ /* 0x000fe2000fffe1ff */
[----:B------:R-:W-:Y:S01]  /*62d0*/  @!UP0 UMOV UR4, UR9 ;  /* 0x0000000900048c82 */ /* 0x000fe20008000000 */
[----:B------:R-:W-:Y:S02]  /*62e0*/  UIADD3 UR9, UPT, UPT, -UR6, URZ, URZ ;  /* 0x000000ff06097290 */ /* 0x000fe4000fffe1ff */
[----:B------:R-:W-:Y:S02]  /*62f0*/  @!UP0 USHF.R.U32.HI UR4, URZ, UR41, UR4 ;  /* 0x00000029ff048299 */ /* 0x000fe40008011604 */
[----:B------:R-:W-:Y:S02]  /*6300*/  UIMAD UR10, UR45, UR10, UR6 ;  /* 0x0000000a2d0a72a4 */ /* 0x000fe4000f8e0206 */
[----:B------:R-:W-:Y:S04]  /*6310*/  @!UP0 USEL UR4, UR5, UR4, !UP2 ;  /* 0x0000000405048287 */ /* 0x000fe8000d000000 */
[----:B------:R-:W-:Y:S02]  /*6320*/  @!UP0 UIMAD UR10, UR7, UR10, UR4 ;  /* 0x0000000a070a82a4 */ /* 0x000fe4000f8e0204 */
[----:B------:R-:W-:Y:S02]  /*6330*/  @!UP0 UIADD3 UR11, UPT, UPT, UR11, -UR4, URZ ;  /* 0x800000040b0b8290 */ /* 0x000fe4000fffe0ff */
[----:B------:R-:W-:Y:S02]  /*6340*/  UIMAD UR7, UR42, UR8, UR38 ;  /* 0x000000082a0772a4 */ /* 0x000fe4000f8e0226 */
[----:B------:R-:W-:Y:S02]  /*6350*/  @!UP0 UIMAD UR6, UR11, UR45, UR5 ;  /* 0x0000002d0b0682a4 */ /* 0x000fe4000f8e0205 */
[----:B------:R-:W-:Y:S01]  /*6360*/  UIMAD UR4, UR58, UR9, UR37 ;  /* 0x000000093a0472a4 */ /* 0x000fe2000f8e0225 */
[----:B------:R-:W-:Y:S02]  /*6370*/  @!UP0 UMOV UR5, UR10 ;  /* 0x0000000a00058c82 */ /* 0x000fe40008000000 */
[----:B------:R-:W-:Y:S02]  /*6380*/  UIMAD UR38, UR5, UR42, UR7 ;  /* 0x0000002a052672a4 */ /* 0x000fe4000f8e0207 */
[----:B------:R-:W-:Y:S11]  /*6390*/  UIMAD UR37, UR6, UR58, UR4 ;  /* 0x0000003a062572a4 */ /* 0x000ff6000f8e0204 */
[----:B------:R-:W-:Y:S01]  /*63a0*/  @!UPT UIADD3 URZ, UPT, UPT, URZ, URZ, URZ ;  /* 0x000000fffffff290 */ /* 0x000fe2000fffe0ff */
.L_x_106:
[----:B------:R-:W-:Y:S01]  /*63b0*/  UISETP.NE.AND UP0, UPT, UR39, 0x1, UPT ;  /* 0x000000012700788c */ /* 0x000fe2000bf05270 */
[----:B------:R-:W-:Y:S01]  /*63c0*/  LOP3.LUT P0, RZ, R84, 0x1b0, RZ, 0xc0, !PT ;  /* 0x000001b054ff7812 */ /* 0x000fe2000780c0ff */
[----:B------:R-:W-:Y:S01]  /*63d0*/  USHF.L.U32 UR50, UR26, 0x6, URZ ;  /* 0x000000061a327899 */ /* 0x000fe200080006ff */
[----:B------:R-:W-:Y:S01]  /*63e0*/  BSSY.RECONVERGENT B6, `(.L_x_107) ;  /* 0x0000034000067945 */ /* 0x000fe20003800200 */
[----:B------:R-:W-:Y:S01]  /*63f0*/  USHF.L.U32 UR49, UR27, 0x8, URZ ;  /* 0x000000081b317899 */ /* 0x000fe200080006ff */
[----:B------:R-:W-:Y:S06]  /*6400*/  IADD3 R86, PT, PT, R86, 0x1, RZ ;  /* 0x0000000156567810 */ /* 0x000fec0007ffe0ff */
[----:B------:R-:W2:Y:S01]  /*6410*/  @!UP0 LDCU.128 UR12, c[0x0][0xb10] ;  /* 0x00016200ff0c87ac */ /* 0x000ea20008000c00 */
[----:B------:R-:W3:Y:S01]  /*6420*/  @!UP0 LDCU UR5, c[0x0][0xb0c] ;  /* 0x00016180ff0587ac */ /* 0x000ee20008000800 */
[----:B------:R-:W4:Y:S01]  /*6430*/  @!UP0 LDCU UR10, c[0x0][0xb20] ;  /* 0x00016400ff0a87ac */ /* 0x000f220008000800 */
[----:B--2---:R-:W-:Y:S02]  /*6440*/  UIMAD.WIDE.U32 UR8, UR38, UR12, URZ ;  /* 0x0000000c260872a5 */ /* 0x004fe4000f8e00ff */
[----:B------:R-:W-:Y:S02]  /*6450*/  UIMAD.WIDE.U32 UR6, UR37, UR15, URZ ;  /* 0x0000000f250672a5 */ /* 0x000fe4000f8e00ff */
[----:B------:R-:W-:Y:S03]  /*6460*/  @!UP0 UISETP.NE.AND UP1, UPT, UR14, 0x1, UPT ;  /* 0x000000010e00888c */ /* 0x000fe6000bf25270 */
[----:B------:R-:W-:Y:S01]  /*6470*/  @!UP0 UMOV UR4, UR9 ;  /* 0x0000000900048c82 */ /* 0x000fe20008000000 */
[----:B---3--:R-:W-:Y:S02]  /*6480*/  @!UP0 UISETP.NE.AND UP2, UPT, UR5, 0x1, UPT ;  /* 0x000000010500888c */ /* 0x008fe4000bf45270 */
[----:B------:R-:W-:Y:S01]  /*6490*/  @!UP0 USHF.R.U32.HI UR4, URZ, UR13, UR4 ;  /* 0x0000000dff048299 */ /* 0x000fe20008011604 */
[----:B------:R-:W-:Y:S02]  /*64a0*/  @!UP0 UMOV UR6, UR7 ;  /* 0x0000000700068c82 */ /* 0x000fe40008000000 */
[----:B----4-:R-:W-:Y:S02]  /*64b0*/  @!UP0 USHF.R.U32.HI UR6, URZ, UR10, UR6 ;  /* 0x0000000aff068299 */ /* 0x010fe40008011606 */
[----:B------:R-:W-:Y:S02]  /*64c0*/  @!UP0 USEL UR7, UR38, UR4, !UP2 ;  /* 0x0000000426078287 */ /* 0x000fe4000d000000 */
[----:B------:R-:W-:Y:S04]  /*64d0*/  @!UP0 USEL UR6, UR37, UR6, !UP1 ;  /* 0x0000000625068287 */ /* 0x000fe8000c800000 */
[----:B------:R-:W-:Y:S02]  /*64e0*/  @!UP0 UIADD3 UR4, UPT, UPT, -UR7, UR6, URZ ;  /* 0x0000000607048290 */ /* 0x000fe4000fffe1ff */
[----:B------:R-:W-:Y:S02]  /*64f0*/  @!UP0 UIADD3 UR6, UPT, UPT, UR7, -UR6, URZ ;  /* 0x8000000607068290 */ /* 0x000fe4000fffe0ff */
[----:B------:R-:W-:Y:S02]  /*6500*/  @!UP0 UIMAD UR38, UR4, UR5, UR38 ;  /* 0x00000005042682a4 */ /* 0x000fe4000f8e0226 */
[----:B------:R-:W-:Y:S01]  /*6510*/  @!UP0 UIMAD UR37, UR6, UR14, UR37 ;  /* 0x0000000e062582a4 */ /* 0x000fe2000f8e0225 */
[----:B------:R-:W-:Y:S11]  /*6520*/  @!P0 BRA `(.L_x_108) ;  /* 0x00000000007c8947 */ /* 0x000ff60003800000 */
[----:B------:R-:W2:Y:S01]  /*6530*/  LDCU.64 UR8, c[0x4][0x80] ;  /* 0x01001000ff0877ac */ /* 0x000ea20008000a00 */
[----:B------:R-:W-:Y:S01]  /*6540*/  MOV R2, 0x0 ;  /* 0x0000000000027802 */ /* 0x000fe20000000f00 */
[----:B------:R-:W-:Y:S02]  /*6550*/  HFMA2 R12, -RZ, RZ, 0, 5.9604644775390625e-08 ;  /* 0x00000001ff0c7431 */ /* 0x000fe400000001ff */
[----:B------:R-:W-:Y:S01]  /*6560*/  IMAD.MOV.U32 R8, RZ, RZ, 0x70 ;  /* 0x00000070ff087424 */ /* 0x000fe200078e00ff */
[----:B------:R3:W4:Y:S01]  /*6570*/  LDC.64 R14, c[0x4][R2] ;  /* 0x01000000020e7b82 */ /* 0x0007220000000a00 */
[----:B------:R-:W1:Y:S01]  /*6580*/  LDCU.64 UR6, c[0x4][0x88] ;  /* 0x01001100ff0677ac */ /* 0x000e620008000a00 */
[----:B------:R-:W-:Y:S01]  /*6590*/  IMAD.MOV.U32 R13, RZ, RZ, RZ ;  /* 0x000000ffff0d7224 */ /* 0x000fe200078e00ff */
[----:B------:R-:W1:Y:S01]  /*65a0*/  LDCU.64 UR4, c[0x4][0x8] ;  /* 0x01000100ff0477ac */ /* 0x000e620008000a00 */
[----:B--2---:R-:W-:Y:S01]  /*65b0*/  MOV R5, UR9 ;  /* 0x0000000900057c02 */ /* 0x004fe20008000f00 */
[----:B------:R-:W-:Y:S01]  /*65c0*/  IMAD.U32 R4, RZ, RZ, UR8 ;  /* 0x00000008ff047e24 */ /* 0x000fe2000f8e00ff */
[----:B-1----:R-:W-:Y:S01]  /*65d0*/  MOV R7, UR7 ;  /* 0x0000000700077c02 */ /* 0x002fe20008000f00 */
[----:B------:R-:W-:Y:S01]  /*65e0*/  IMAD.U32 R6, RZ, RZ, UR6 ;  /* 0x00000006ff067e24 */ /* 0x000fe2000f8e00ff */
[----:B------:R-:W-:Y:S01]  /*65f0*/  MOV R11, UR5 ;  /* 0x00000005000b7c02 */ /* 0x000fe20008000f00 */
[----:B------:R-:W-:Y:S02]  /*6600*/  IMAD.U32 R10, RZ, RZ, UR4 ;  /* 0x00000004ff0a7e24 */ /* 0x000fe4000f8e00ff */
[----:B------:R-:W-:Y:S07]  /*6610*/  LEPC R20, `(.L_x_109) ;  /* 0x000000001014794e */ /* 0x000fee0000000000 */
[----:B---345:R-:W-:Y:S05]  /*6620*/  CALL.ABS.NOINC R14 ;  /* 0x000000000e007343 */ /* 0x038fea0003c00000 */
.L_x_109:
[----:B------:R-:W1:Y:S01]  /*6630*/  LDCU.64 UR8, c[0x4][0x80] ;  /* 0x01001000ff0877ac */ /* 0x000e620008000a00 */
[----:B------:R-:W2:Y:S01]  /*6640*/  LDC.64 R2, c[0x4][R2] ;  /* 0x0100000002027b82 */ /* 0x000ea20000000a00 */
[----:B------:R-:W-:Y:S02]  /*6650*/  HFMA2 R12, -RZ, RZ, 0, 5.9604644775390625e-08 ;  /* 0x00000001ff0c7431 */ /* 0x000fe400000001ff */
[----:B------:R-:W-:Y:S02]  /*6660*/  IMAD.MOV.U32 R8, RZ, RZ, 0x70 ;  /* 0x00000070ff087424 */ /* 0x000fe400078e00ff */
[----:B------:R-:W-:Y:S01]  /*6670*/  IMAD.MOV.U32 R13, RZ, RZ, RZ ;  /* 0x000000ffff0d7224 */ /* 0x000fe200078e00ff */
[----:B------:R-:W3:Y:S01]  /*6680*/  LDCU.64 UR6, c[0x4][0x88] ;  /* 0x01001100ff0677ac */ /* 0x000ee20008000a00 */
[----:B------:R-:W4:Y:S01]  /*6690*/  LDCU.64 UR4, c[0x4][0x8] ;  /* 0x01000100ff0477ac */ /* 0x000f220008000a00 */
[----:B-1----:R-:W-:Y:S02]  /*66a0*/  MOV R4, UR8 ;  /* 0x0000000800047c02 */ /* 0x002fe40008000f00 */
[----:B------:R-:W-:Y:S02]  /*66b0*/  MOV R5, UR9 ;  /* 0x0000000900057c02 */ /* 0x000fe40008000f00 */
[----:B---3--:R-:W-:Y:S01]  /*66c0*/  MOV R7, UR7 ;  /* 0x0000000700077c02 */ /* 0x008fe20008000f00 */
[----:B------:R-:W-:Y:S01]  /*66d0*/  IMAD.U32 R6, RZ, RZ, UR6 ;  /* 0x00000006ff067e24 */ /* 0x000fe2000f8e00ff */
[----:B----4-:R-:W-:Y:S01]  /*66e0*/  MOV R11, UR5 ;  /* 0x00000005000b7c02 */ /* 0x010fe20008000f00 */
[----:B------:R-:W-:Y:S02]  /*66f0*/  IMAD.U32 R10, RZ, RZ, UR4 ;  /* 0x00000004ff0a7e24 */ /* 0x000fe4000f8e00ff */
[----:B------:R-:W-:Y:S07]  /*6700*/  LEPC R20, `(.L_x_108) ;  /* 0x000000001014794e */ /* 0x000fee0000000000 */
[----:B--2---:R-:W-:Y:S05]  /*6710*/  CALL.ABS.NOINC R2 ;  /* 0x0000000002007343 */ /* 0x004fea0003c00000 */
.L_x_108:
[----:B------:R-:W-:Y:S05]  /*6720*/  BSYNC.RECONVERGENT B6 ;  /* 0x0000000000067941 */ /* 0x000fea0003800200 */
.L_x_107:
[----:B------:R-:W-:Y:S02]  /*6730*/  R2UR UR6, R83 ;  /* 0x00000000530672ca */ /* 0x000fe400000e0000 */
[----:B------:R-:W-:Y:S02]  /*6740*/  R2UR UR5, R97 ;  /* 0x00000000610572ca */ /* 0x000fe400000e0000 */
[----:B------:R-:W-:Y:S02]  /*6750*/  R2UR UR4, R96 ;  /* 0x00000000600472ca */ /* 0x000fe400000e0000 */
[----:B------:R-:W-:Y:S02]  /*6760*/  ISETP.NE.U32.AND P4, PT, R78, RZ, PT ;  /* 0x000000ff4e00720c */ /* 0x000fe40003f85070 */
[----:B------:R-:W-:Y:S02]  /*6770*/  ISETP.NE.U32.AND P2, PT, RZ, UR54, PT ;  /* 0x00000036ff007c0c */ /* 0x000fe4000bf45070 */
[----:B------:R-:W-:Y:S02]  /*6780*/  ISETP.NE.AND.EX P4, PT, R79, RZ, PT, P4 ;  /* 0x000000ff4f00720c */ /* 0x000fe40003f85340 */
[----:B------:R-:W-:Y:S01]  /*6790*/  ISETP.NE.AND.EX P2, PT, RZ, UR55, PT, P2 ;  /* 0x00000037ff007c0c */ /* 0x000fe2000bf45320 */
[----:B------:R-:W-:Y:S02]  /*67a0*/  UISETP.NE.AND UP2, UPT, UR6, URZ, UPT ;  /* 0x000000ff0600728c */ /* 0x000fe4000bf45270 */
[----:B------:R-:W-:Y:S04]  /*67b0*/  UISETP.NE.U32.AND UP0, UPT, UR5, URZ, UPT ;  /* 0x000000ff0500728c */ /* 0x000fe8000bf05070 */
[----:B------:R-:W-:Y:S01]  /*67c0*/  UISETP.NE.AND.EX UP1, UPT, UR4, URZ, UPT, UP0 ;  /* 0x000000ff0400728c */ /* 0x000fe2000bf25300 */
[----:B------:R-:W-:Y:S01]  /*67d0*/  PLOP3.LUT P1, PT, PT, PT, UP2, 0x80, 0x8 ;  /* 0x000000000008781c */ /* 0x000fe20003f2f028 */
[----:B------:R-:W-:Y:S03]  /*67e0*/  UPLOP3.LUT UP0, UPT, UPT, UPT, UPT, 0x40, 0x4 ;  /* 0x000000000004789c */ /* 0x000fe60003f0e870 */
[----:B------:R-:W-:Y:S06]  /*67f0*/  @UP2 UPLOP3.LUT UP0, UPT, UPT, UPT, UP1, 0x80, 0x8 ;  /* 0x000000000008289c */ /* 0x000fec0003f0f010 */
[----:B------:R-:W-:Y:S01]  /*6800*/  PLOP3.LUT P0, PT, PT, PT, UP0, 0x80, 0x8 ;  /* 0x000000000008781c */ /* 0x000fe20003f0f008 */
[----:B------:R-:W-:Y:S01]  /*6810*/  @!UPT UIADD3 URZ, UPT, UPT, URZ, URZ, URZ ;  /* 0x000000fffffff290 */ /* 0x000fe2000fffe0ff */
[----:B------:R-:W-:Y:S11]  /*6820*/  BRA.U !UP1, `(.L_x_110) ;  /* 0x0000000109407547 */ /* 0x000ff6000b800000 */
[----:B------:R-:W-:Y:S01]  /*6830*/  UISETP.NE.U32.AND UP0, UPT, UR54, URZ, UPT ;  /* 0x000000ff3600728c */ /* 0x000fe2000bf05070 */
[----:B------:R-:W-:Y:S01]  /*6840*/  R2UR UR6, R97 ;  /* 0x00000000610672ca */ /* 0x000fe200000e0000 */
[----:B------:R-:W2:Y:S01]  /*6850*/  LDCU.64 UR8, c[0x0][0x358] ;  /* 0x00006b00ff0877ac */ /* 0x000ea20008000a00 */
[----:B------:R-:W-:Y:S02]  /*6860*/  HFMA2 R80, -RZ, RZ, 0, 5.9604644775390625e-08 ;  /* 0x00000001ff507431 */ /* 0x000fe400000001ff */
[----:B-1----:R-:W-:Y:S01]  /*6870*/  IMAD.MOV.U32 R0, RZ, RZ, 0x1 ;  /* 0x00000001ff007424 */ /* 0x002fe200078e00ff */
[----:B------:R-:W-:Y:S06]  /*6880*/  UISETP.NE.AND.EX UP0, UPT, UR55, URZ, UPT, UP0 ;  /* 0x000000ff3700728c */ /* 0x000fec000bf05300 */
[----:B------:R-:W-:Y:S05]  /*6890*/  PLOP3.LUT P3, PT, PT, PT, UP0, 0x80, 0x8 ;  /* 0x000000000008781c */ /* 0x000fea0003f6f008 */
[----:B------:R-:W1:Y:S01]  /*68a0*/  @UP0 LDCU.64 UR4, c[0x0][0x888] ;  /* 0x00011100ff0407ac */ /* 0x000e620008000a00 */
[----:B------:R-:W-:Y:S07]  /*68b0*/  @UP0 UIMAD UR6, UR36, UR6, URZ ;  /* 0x00000006240602a4 */ /* 0x000fee000f8e02ff */
[----:B------:R-:W-:Y:S01]  /*68c0*/  @!P3 PRMT R80, R0, 0x7610, R80 ;  /* 0x000076100050b816 */ /* 0x000fe20000000050 */
[----:B-1----:R-:W-:Y:S06]  /*68d0*/  @UP0 UIMAD.WIDE UR4, UR6, 0x4, UR4 ;  /* 0x00000004060408a5 */ /* 0x002fec000f8e0204 */
[----:B------:R-:W-:Y:S02]  /*68e0*/  IMAD.U32 R2, RZ, RZ, UR4 ;  /* 0x00000004ff027e24 */ /* 0x000fe4000f8e00ff */
[----:B------:R-:W-:Y:S03]  /*68f0*/  IMAD.U32 R3, RZ, RZ, UR5 ;  /* 0x00000005ff037e24 */ /* 0x000fe6000f8e00ff */
[----:B------:R-:W1:Y:S02]  /*6900*/  @!UP0 LDCU UR4, c[0x0][0x880] ;  /* 0x00011000ff0487ac */ /* 0x000e640008000800 */
[----:B--2--5:R2:W5:Y:S02]  /*6910*/  @P3 LDG.E R41, desc[UR8][R2.64] ;  /* 0x0000000802293981 */ /* 0x024564000c1e1900 */
[----:B-12---:R-:W-:Y:S02]  /*6920*/  @!P3 MOV R41, UR4 ;  /* 0x000000040029bc02 */ /* 0x006fe40008000f00 */
.L_x_110:
[----:B------:R-:W-:Y:S05]  /*6930*/  @!P4 BRA `(.L_x_111) ;  /* 0x000000000024c947 */ /* 0x000fea0003800000 */
[----:B------:R-:W-:Y:S01]  /*6940*/  ISETP.NE.U32.AND P3, PT, R76, RZ, PT ;  /* 0x000000ff4c00720c */ /* 0x000fe20003f65070 */
[----:B------:R-:W2:Y:S03]  /*6950*/  LDCU.64 UR4, c[0x0][0x358] ;  /* 0x00006b00ff0477ac */ /* 0x000ea60008000a00 */
[----:B------:R-:W-:Y:S11]  /*6960*/  ISETP.NE.AND.EX P3, PT, R77, RZ, PT, P3 ;  /* 0x000000ff4d00720c */ /* 0x000ff60003f65330 */
[----:B------:R-:W-:Y:S02]  /*6970*/  @!UPT UIADD3 URZ, UPT, UPT, URZ, URZ, URZ ;  /* 0x000000fffffff290 */ /* 0x000fe4000fffe0ff */
[----:B------:R-:W3:Y:S01]  /*6980*/  @P3 LDC.64 R2, c[0x0][0x8a8] ;  /* 0x00022a00ff023b82 */ /* 0x000ee20000000a00 */
[----:B-1----:R-:W-:Y:S04]  /*6990*/  @P3 IMAD R0, R78, UR36, RZ ;  /* 0x000000244e003c24 */ /* 0x002fe8000f8e02ff */
[----:B---3--:R-:W-:Y:S05]  /*69a0*/  @P3 IMAD.WIDE R2, R0, 0x4, R2 ;  /* 0x0000000400023825 */ /* 0x008fea00078e0202 */
[----:B--2--5:R2:W5:Y:S02]  /*69b0*/  @P3 LDG.E R38, desc[UR4][R2.64] ;  /* 0x0000000402263981 */ /* 0x024564000c1e1900 */
[----:B--2---:R-:W3:Y:S02]  /*69c0*/  @!P3 LDC R38, c[0x0][0x8a0] ;  /* 0x00022800ff26bb82 */ /* 0x004ee40000000800 */
.L_x_111:
[----:B-----5:R-:W-:Y:S01]  /*69d0*/  FSETP.NEU.AND P3, PT, R41, RZ, PT ;  /* 0x000000ff2900720b */ /* 0x020fe20003f6d000 */
[----:B------:R-:W-:Y:S01]  /*69e0*/  BSSY B1, `(.L_x_112) ;  /* 0x0000039000017945 */ /* 0x000fe20003800000 */
[----:B------:R-:W-:Y:S01]  /*69f0*/  SEL R3, RZ, 0xffffffff, P2 ;  /* 0xffffffffff037807 */ /* 0x000fe20001000000 */
[----:B------:R-:W-:Y:S01]  /*6a00*/  IMAD.MOV.U32 R47, RZ, RZ, 0x1 ;  /* 0x00000001ff2f7424 */ /* 0x000fe200078e00ff */
[----:B------:R-:W-:Y:S01]  /*6a10*/  @P1 LOP3.LUT P2, RZ, R80, 0xff, RZ, 0xc0, !PT ;  /* 0x000000ff50ff1812 */ /* 0x000fe2000784c0ff */
[----:B------:R-:W-:Y:S01]  /*6a20*/  IMAD R39, R36, 0x80, R37 ;  /* 0x0000008024277824 */ /* 0x000fe200078e0225 */
[----:B------:R-:W-:Y:S01]  /*6a30*/  @P1 SEL R2, RZ, 0xffffffff, P3 ;  /* 0xffffffffff021807 */ /* 0x000fe20001800000 */
[----:B------:R-:W-:Y:S01]  /*6a40*/  IMAD R87, R94, -0x10, R92 ;  /* 0xfffffff05e577824 */ /* 0x000fe200078e025c */
[----:B------:R-:W-:Y:S01]  /*6a50*/  LOP3.LUT R90, R90, 0x1, RZ, 0x3c, !PT ;  /* 0x000000015a5a7812 */ /* 0x000fe200078e3cff */
[----:B------:R-:W-:Y:S01]  /*6a60*/  IMAD.MOV.U32 R46, RZ, RZ, RZ ;  /* 0x000000ffff2e7224 */ /* 0x000fe200078e00ff */
[----:B------:R-:W-:Y:S02]  /*6a70*/  @P0 SEL R2, R3, R2, !P2 ;  /* 0x0000000203020207 */ /* 0x000fe40005000000 */
[----:B------:R-:W-:Y:S02]  /*6a80*/  CS2R R74, SRZ ;  /* 0x00000000004a7805 */ /* 0x000fe4000001ff00 */
[----:B------:R-:W-:Y:S02]  /*6a90*/  LEA R99, R36, UR43, 0x3 ;  /* 0x0000002b24637c11 */ /* 0x000fe4000f8e18ff */
[----:B------:R-:W-:Y:S02]  /*6aa0*/  CS2R R72, SRZ ;  /* 0x0000000000487805 */ /* 0x000fe4000001ff00 */
[----:B------:R-:W-:Y:S02]  /*6ab0*/  @P1 LOP3.LUT R2, R2, 0x1, RZ, 0xc0, !PT ;  /* 0x0000000102021812 */ /* 0x000fe400078ec0ff */
[----:B------:R-:W-:Y:S02]  /*6ac0*/  CS2R R66, SRZ ;  /* 0x0000000000427805 */ /* 0x000fe4000001ff00 */
[----:B-1----:R-:W-:Y:S02]  /*6ad0*/  SHF.L.U32 R0, R89, 0x1f, RZ ;  /* 0x0000001f59007819 */ /* 0x002fe400000006ff */
[----:B------:R-:W-:Y:S02]  /*6ae0*/  CS2R R64, SRZ ;  /* 0x0000000000407805 */ /* 0x000fe4000001ff00 */
[----:B------:R-:W-:Y:S02]  /*6af0*/  ISETP.NE.U32.OR P5, PT, R2, 0x1, !P1 ;  /* 0x000000010200780c */ /* 0x000fe40004fa5470 */
[----:B------:R-:W-:Y:S02]  /*6b00*/  CS2R R58, SRZ ;  /* 0x00000000003a7805 */ /* 0x000fe4000001ff00 */
[----:B------:R-:W-:Y:S02]  /*6b10*/  PLOP3.LUT P2, PT, PT, PT, UP1, 0x80, 0x8 ;  /* 0x000000000008781c */ /* 0x000fe40003f4f018 */
[----:B------:R-:W-:Y:S02]  /*6b20*/  CS2R R56, SRZ ;  /* 0x0000000000387805 */ /* 0x000fe4000001ff00 */
[----:B------:R-:W-:Y:S02]  /*6b30*/  LOP3.LUT P4, R85, R80, 0xff, RZ, 0xc0, !PT ;  /* 0x000000ff50557812 */ /* 0x000fe4000788c0ff */
[----:B------:R-:W-:Y:S02]  /*6b40*/  CS2R R50, SRZ ;  /* 0x0000000000327805 */ /* 0x000fe4000001ff00 */
[----:B------:R-:W-:Y:S02]  /*6b50*/  SEL R2, RZ, 0xffffffff, P3 ;  /* 0xffffffffff027807 */ /* 0x000fe40001800000 */
[----:B------:R-:W-:Y:S02]  /*6b60*/  CS2R R48, SRZ ;  /* 0x0000000000307805 */ /* 0x000fe4000001ff00 */
[----:B------:R-:W-:Y:S02]  /*6b70*/  P2R R98, PR, RZ, 0x20 ;  /* 0x00000020ff627803 */ /* 0x000fe40000000000 */
[----:B------:R-:W-:Y:S02]  /*6b80*/  @P5 SHF.L.U32 R4, R90, 0x1f, RZ ;  /* 0x0000001f5a045819 */ /* 0x000fe400000006ff */
[----:B------:R-:W-:Y:S02]  /*6b90*/  @P2 SEL R2, R3, R2, !P4 ;  /* 0x0000000203022207 */ /* 0x000fe40006000000 */
[----:B------:R-:W1:Y:S02]  /*6ba0*/  @P5 SYNCS.PHASECHK.TRANS64.TRYWAIT P1, [UR43+0x40], R4 ;  /* 0x00004004ff0055a7 */ /* 0x000e64000802112b */
[----:B------:R-:W-:Y:S04]  /*6bb0*/  LOP3.LUT R2, R2, 0x1, RZ, 0xc0, !PT ;  /* 0x0000000102027812 */ /* 0x000fe800078ec0ff */
[----:B------:R-:W-:Y:S04]  /*6bc0*/  ISETP.NE.U32.AND P2, PT, R2, 0x1, PT ;  /* 0x000000010200780c */ /* 0x000fe80003f45070 */
[----:B------:R-:W-:Y:S01]  /*6bd0*/  P2R R60, PR, RZ, 0x4 ;  /* 0x00000004ff3c7803 */ /* 0x000fe20000000000 */
[----:B------:R2:W4:Y:S01]  /*6be0*/  SYNCS.PHASECHK.TRANS64.TRYWAIT P0, [R99+URZ+0xb0], R0 ;  /* 0x0000b000630075a7 */ /* 0x00052200080011ff */
[----:B-1----:R-:W-:Y:S01]  /*6bf0*/  @P5 SEL R47, RZ, 0x1, !P1 ;  /* 0x00000001ff2f5807 */ /* 0x002fe20004800000 */
[----:B--2---:R-:W-:Y:S06]  /*6c00*/  @!P5 BRA `(.L_x_113) ;  /* 0x000000000058d947 */ /* 0x004fec0003800000 */
[----:B------:R-:W-:Y:S01]  /*6c10*/  IMAD.MOV.U32 R75, RZ, RZ, RZ ;  /* 0x000000ffff4b7224 */ /* 0x000fe200078e00ff */
[----:B------:R-:W-:Y:S01]  /*6c20*/  ISETP.NE.AND P1, PT, R47, RZ, PT ;  /* 0x000000ff2f00720c */ /* 0x000fe20003f25270 */
[----:B------:R-:W-:Y:S01]  /*6c30*/  BSSY B0, `(.L_x_114) ;  /* 0x000000c000007945 */ /* 0x000fe20003800000 */
[----:B------:R-:W-:Y:S02]  /*6c40*/  CS2R R50, SRZ ;  /* 0x0000000000327805 */ /* 0x000fe4000001ff00 */
[----:B------:R-:W-:Y:S02]  /*6c50*/  CS2R R48, SRZ ;  /* 0x0000000000307805 */ /* 0x000fe4000001ff00 */
[----:B------:R-:W-:Y:S02]  /*6c60*/  CS2R R58, SRZ ;  /* 0x00000000003a7805 */ /* 0x000fe4000001ff00 */
[----:B------:R-:W-:Y:S02]  /*6c70*/  CS2R R56, SRZ ;  /* 0x0000000000387805 */ /* 0x000fe4000001ff00 */
[----:B------:R-:W-:Y:S02]  /*6c80*/  CS2R R66, SRZ ;  /* 0x0000000000427805 */ /* 0x000fe4000001ff00 */
[----:B------:R-:W-:Y:S02]  /*6c90*/  CS2R R64, SRZ ;  /* 0x0000000000407805 */ /* 0x000fe4000001ff00 */
[----:B------:R-:W-:Y:S01]  /*6ca0*/  CS2R R72, SRZ ;  /* 0x0000000000487805 */ /* 0x000fe2000001ff00 */
[----:B------:R-:W-:Y:S06]  /*6cb0*/  @P1 BRA `(.L_x_115) ;  /* 0x00000000000c1947 */ /* 0x000fec0003800000 */
[----:B------:R-:W-:Y:S04]  /*6cc0*/  SHF.L.U32 R3, R90, 0x1f, RZ ;  /* 0x0000001f5a037819 */ /* 0x000fe800000006ff */
[----:B------:R-:W1:Y:S02]  /*6cd0*/  SYNCS.PHASECHK.TRANS64.TRYWAIT P1, [UR43+0x40], R3 ;  /* 0x00004003ff0075a7 */ /* 0x000e64000802112b */
[----:B-1----:R-:W-:Y:S05]  /*6ce0*/  @!P1 BRA `(.L_x_116) ;  /* 0x0000004000189947 */ /* 0x002fea0003800000 */
.L_x_115:
[----:B------:R-:W-:Y:S05]  /*6cf0*/  BSYNC B0 ;  /* 0x0000000000007941 */ /* 0x000fea0003800000 */
.L_x_114:
[----:B------:R-:W-:Y:S01]  /*6d00*/  ISETP.NE.AND P1, PT, R60, RZ, PT ;  /* 0x000000ff3c00720c */ /* 0x000fe20003f25270 */
[----:B------:R-:W-:Y:S11]  /*6d10*/  HFMA2 R46, -RZ, RZ, 0, 5.9604644775390625e-08 ;  /* 0x00000001ff2e7431 */ /* 0x000ff600000001ff */
[----:B------:R-:W-:Y:S01]  /*6d20*/  @!UPT UIADD3 URZ, UPT, UPT, URZ, URZ, URZ ;  /* 0x000000fffffff290 */ /* 0x000fe2000fffe0ff */
[----:B------:R2:W1:Y:S04]  /*6d30*/  @P1 LDS.128 R48, [R93] ;  /* 0x000000005d301984 */ /* 0x0004680000000c00 */
[----:B------:R2:W1:Y:S04]  /*6d40*/  @P1 LDS.128 R56, [R92+0x10] ;  /* 0x000010005c381984 */ /* 0x0004680000000c00 */
[----:B------:R2:W1:Y:S04]  /*6d50*/  @P1 LDS.128 R64, [R91+0x20] ;  /* 0x000020005b401984 */ /* 0x0004680000000c00 */
[----:B------:R2:W1:Y:S02]  /*6d60*/  @P1 LDS.128 R72, [R87+0x30] ;  /* 0x0000300057481984 */ /* 0x0004640000000c00 */
.L_x_113:
[----:B------:R-:W-:Y:S05]  /*6d70*/  BSYNC B1 ;  /* 0x0000000000017941 */ /* 0x000fea0003800000 */
.L_x_112:
[----:B-1----:R-:W-:Y:S04]  /*6d80*/  SHF.R.U32.HI R2, RZ, 0x15, R39 ;  /* 0x00000015ff027819 */ /* 0x002fe80000011627 */
[----:B------:R-:W-:Y:S01]  /*6d90*/  LOP3.LUT P1, RZ, R2, 0x3, R81, 0x48, !PT ;  /* 0x0000000302ff7812 */ /* 0x000fe20007824851 */
[----:B------:R-:W-:Y:S01]  /*6da0*/  @!UPT UIADD3 URZ, UPT, UPT, URZ, URZ, URZ ;  /* 0x000000fffffff290 */ /* 0x000fe2000fffe0ff */
[----:B----4-:R-:W-:Y:S11]  /*6db0*/  @P0 BRA `(.L_x_117) ;  /* 0x0000000000080947 */ /* 0x010ff60003800000 */
[----:B------:R-:W1:Y:S02]  /*6dc0*/  SYNCS.PHASECHK.TRANS64.TRYWAIT P0, [R99+URZ+0xb0], R0 ;  /* 0x0000b000630075a7 */ /* 0x000e6400080011ff */
[----:B-1----:R-:W-:Y:S05]  /*6dd0*/  @!P0 BRA `(.L_x_118) ;  /* 0x0000003c00f48947 */ /* 0x002fea0003800000 */
.L_x_117:
[----:B------:R-:W-:Y:S05]  /*6de0*/  @!P1 BRA `(.L_x_119) ;  /* 0x0000000000409947 */ /* 0x000fea0003800000 */
[----:B------:R-:W4:Y:S01]  /*6df0*/  LDCU.64 UR8, c[0x4][0x70] ;  /* 0x01000e00ff0877ac */ /* 0x000f220008000a00 */
[----:B------:R-:W-:Y:S01]  /*6e00*/  MOV R3, 0x0 ;  /* 0x0000000000037802 */ /* 0x000fe20000000f00 */
[----:B------:R-:W-:Y:S02]  /*6e10*/  HFMA2 R12, -RZ, RZ, 0, 5.9604644775390625e-08 ;  /* 0x00000001ff0c7431 */ /* 0x000fe400000001ff */
[----:B------:R-:W-:Y:S02]  /*6e20*/  IMAD.MOV.U32 R8, RZ, RZ, 0x192 ;  /* 0x00000192ff087424 */ /* 0x000fe400078e00ff */
[----:B------:R-:W-:Y:S01]  /*6e30*/  IMAD.MOV.U32 R13, RZ, RZ, RZ ;  /* 0x000000ffff0d7224 */ /* 0x000fe200078e00ff */
[----:B------:R-:W5:Y:S01]  /*6e40*/  LDCU.64 UR6, c[0x4][0x78] ;  /* 0x01000f00ff0677ac */ /* 0x000f620008000a00 */
[----:B------:R-:W1:Y:S01]  /*6e50*/  LDC.64 R2, c[0x4][R3] ;  /* 0x0100000003027b82 */ /* 0x000e620000000a00 */
[----:B------:R-:W2:Y:S01]  /*6e60*/  LDCU.64 UR4, c[0x4][0x10] ;  /* 0x01000200ff0477ac */ /* 0x000ea20008000a00 */
[----:B----4-:R-:W-:Y:S01]  /*6e70*/  MOV R5, UR9 ;  /* 0x0000000900057c02 */ /* 0x010fe20008000f00 */
[----:B------:R-:W-:Y:S01]  /*6e80*/  IMAD.U32 R4, RZ, RZ, UR8 ;  /* 0x00000008ff047e24 */ /* 0x000fe2000f8e00ff */
[----:B-----5:R-:W-:Y:S01]  /*6e90*/  MOV R7, UR7 ;  /* 0x0000000700077c02 */ /* 0x020fe20008000f00 */
[----:B------:R-:W-:Y:S01]  /*6ea0*/  IMAD.U32 R6, RZ, RZ, UR6 ;  /* 0x00000006ff067e24 */ /* 0x000fe2000f8e00ff */
[----:B--2---:R-:W-:Y:S01]  /*6eb0*/  MOV R11, UR5 ;  /* 0x00000005000b7c02 */ /* 0x004fe20008000f00 */
[----:B------:R-:W-:Y:S02]  /*6ec0*/  IMAD.U32 R10, RZ, RZ, UR4 ;  /* 0x00000004ff0a7e24 */ /* 0x000fe4000f8e00ff */
[----:B------:R-:W-:Y:S07]  /*6ed0*/  LEPC R20, `(.L_x_119) ;  /* 0x000000001014794e */ /* 0x000fee0000000000 */
[----:B-1-3--:R-:W-:Y:S05]  /*6ee0*/  CALL.ABS.NOINC R2 ;  /* 0x0000000002007343 */ /* 0x00afea0003c00000 */
.L_x_119:
[----:B------:R-:W-:Y:S05]  /*6ef0*/  WARPSYNC.ALL ;  /* 0x0000000000007948 */ /* 0x000fea0003800000 */
[----:B------:R-:W-:Y:S01]  /*6f00*/  R2UR UR4, R39 ;  /* 0x00000000270472ca */ /* 0x000fe200000e0000 */
[--C-:B------:R-:W-:Y:S01]  /*6f10*/  HADD2.F32 R40, -RZ, R48.reuse.H0_H0 ;  /* 0x20000030ff287230 */ /* 0x100fe20000004100 */
[----:B------:R-:W-:Y:S01]  /*6f20*/  ISETP.NE.AND P0, PT, R95, RZ, PT ;  /* 0x000000ff5f00720c */ /* 0x000fe20003f05270 */
[----:B------:R-:W-:Y:S01]  /*6f30*/  HADD2.F32 R43, -RZ, R48.H1_H1 ;  /* 0x30000030ff2b7230 */ /* 0x000fe20000004100 */
[----:B------:R-:W-:Y:S01]  /*6f40*/  BSSY.RECONVERGENT B0, `(.L_x_120) ;  /* 0x000008b000007945 */ /* 0x000fe20003800200 */
[----:B------:R-:W-:Y:S02]  /*6f50*/  HADD2.F32 R42, -RZ, R49.H0_H0 ;  /* 0x20000031ff2a7230 */ /* 0x000fe40000004100 */
[----:B------:R-:W-:Y:S02]  /*6f60*/  HADD2.F32 R45, -RZ, R51.H0_H0 ;  /* 0x20000033ff2d7230 */ /* 0x000fe40000004100 */
[----:B------:R-:W-:Y:S04]  /*6f70*/  HADD2.F32 R44, -RZ, R75.H1_H1 ;  /* 0x3000004bff2c7230 */ /* 0x000fe80000004100 */
[----:B------:R-:W1:Y:S02]  /*6f80*/  LDTM.x32 R4, tmem[UR4] ;  /* 0x00000004000479ee */ /* 0x000e6400082c0000 */
[C---:B-1-3--:R-:W-:Y:S01]  /*6f90*/  FMUL R0, R38.reuse, R4 ;  /* 0x0000000426007220 */ /* 0x04afe20000400000 */
[C---:B------:R-:W-:Y:S01]  /*6fa0*/  FMUL R2, R38.reuse, R5 ;  /* 0x0000000526027220 */ /* 0x040fe20000400000 */
[C---:B------:R-:W-:Y:S01]  /*6fb0*/  FMUL R3, R38.reuse, R6 ;  /* 0x0000000626037220 */ /* 0x040fe20000400000 */
[C---:B------:R-:W-:Y:S01]  /*6fc0*/  FMUL R7, R38.reuse, R7 ;  /* 0x0000000726077220 */ /* 0x040fe20000400000 */
[C---:B------:R-:W-:Y:S01]  /*6fd0*/  FFMA R0, R41.reuse, R40, R0 ;  /* 0x0000002829007223 */ /* 0x040fe20000000000 */
[----:B------:R-:W-:Y:S02]  /*6fe0*/  HADD2.F32 R40, -RZ, R49.H1_H1 ;  /* 0x30000031ff287230 */ /* 0x000fe40000004100 */
[C---:B------:R-:W-:Y:S01]  /*6ff0*/  FFMA R2, R41.reuse, R43, R2 ;  /* 0x0000002b29027223 */ /* 0x040fe20000000002 */
[C---:B------:R-:W-:Y:S01]  /*7000*/  FFMA R3, R41.reuse, R42, R3 ;  /* 0x0000002a29037223 */ /* 0x040fe20000000003 */
[--C-:B------:R-:W-:Y:S02]  /*7010*/  HADD2.F32 R43, -RZ, R50.reuse.H0_H0 ;  /* 0x20000032ff2b7230 */ /* 0x100fe40000004100 */
[----:B------:R-:W-:Y:S01]  /*7020*/  FMUL R4, R38, R8 ;  /* 0x0000000826047220 */ /* 0x000fe20000400000 */
[----:B------:R-:W-:Y:S01]  /*7030*/  HADD2.F32 R42, -RZ, R50.H1_H1 ;  /* 0x30000032ff2a7230 */ /* 0x000fe20000004100 */
[----:B------:R-:W-:Y:S01]  /*7040*/  F2FP.F16.F32.PACK_AB R52, R2, R0 ;  /* 0x000000000234723e */ /* 0x000fe200000000ff */
[C---:B------:R-:W-:Y:S01]  /*7050*/  FFMA R7, R41.reuse, R40, R7 ;  /* 0x0000002829077223 */ /* 0x040fe20000000007 */
[----:B------:R-:W-:Y:S01]  /*7060*/  FFMA R4, R41, R43, R4 ;  /* 0x0000002b29047223 */ /* 0x000fe20000000004 */
[C---:B------:R-:W-:Y:S01]  /*7070*/  FMUL R5, R38.reuse, R9 ;  /* 0x0000000926057220 */ /* 0x040fe20000400000 */
[C---:B------:R-:W-:Y:S01]  /*7080*/  FMUL R6, R38.reuse, R10 ;  /* 0x0000000a26067220 */ /* 0x040fe20000400000 */
[----:B------:R-:W-:Y:S01]  /*7090*/  HADD2.F32 R40, -RZ, R51.H1_H1 ;  /* 0x30000033ff287230 */ /* 0x000fe20000004100 */
[----:B------:R-:W-:Y:S01]  /*70a0*/  F2FP.F16.F32.PACK_AB R53, R7, R3 ;  /* 0x000000030735723e */ /* 0x000fe200000000ff */
[C---:B------:R-:W-:Y:S01]  /*70b0*/  FFMA R5, R41.reuse, R42, R5 ;  /* 0x0000002a29057223 */ /* 0x040fe20000000005 */
[----:B------:R-:W-:Y:S01]  /*70c0*/  FFMA R6, R41, R45, R6 ;  /* 0x0000002d29067223 */ /* 0x000fe20000000006 */
[C---:B------:R-:W-:Y:S01]  /*70d0*/  FMUL R11, R38.reuse, R11 ;  /* 0x0000000b260b7220 */ /* 0x040fe20000400000 */
[--C-:B------:R-:W-:Y:S02]  /*70e0*/  HADD2.F32 R43, -RZ, R56.reuse.H0_H0 ;  /* 0x20000038ff2b7230 */ /* 0x100fe40000004100 */
[C---:B------:R-:W-:Y:S01]  /*70f0*/  FMUL R8, R38.reuse, R12 ;  /* 0x0000000c26087220 */ /* 0x040fe20000400000 */
[----:B------:R-:W-:Y:S01]  /*7100*/  F2FP.F16.F32.PACK_AB R54, R5, R4 ;  /* 0x000000040536723e */ /* 0x000fe200000000ff */
[C---:B------:R-:W-:Y:S01]  /*7110*/  FFMA R11, R41.reuse, R40, R11 ;  /* 0x00000028290b7223 */ /* 0x040fe2000000000b */
[----:B------:R-:W-:Y:S02]  /*7120*/  HADD2.F32 R40, -RZ, R56.H1_H1 ;  /* 0x30000038ff287230 */ /* 0x000fe40000004100 */
[----:B------:R-:W-:Y:S01]  /*7130*/  FFMA R8, R41, R43, R8 ;  /* 0x0000002b29087223 */ /* 0x000fe20000000008 */
[C---:B------:R-:W-:Y:S01]  /*7140*/  FMUL R9, R38.reuse, R13 ;  /* 0x0000000d26097220 */ /* 0x040fe20000400000 */
[--C-:B------:R-:W-:Y:S01]  /*7150*/  HADD2.F32 R45, -RZ, R57.reuse.H0_H0 ;  /* 0x20000039ff2d7230 */ /* 0x100fe20000004100 */
[----:B------:R-:W-:Y:S01]  /*7160*/  F2FP.F16.F32.PACK_AB R55, R11, R6 ;  /* 0x000000060b37723e */ /* 0x000fe200000000ff */
[C---:B------:R-:W-:Y:S01]  /*7170*/  FMUL R10, R38.reuse, R14 ;  /* 0x0000000e260a7220 */ /* 0x040fe20000400000 */
[----:B------:R-:W-:Y:S02]  /*7180*/  HADD2.F32 R42, -RZ, R57.H1_H1 ;  /* 0x30000039ff2a7230 */ /* 0x000fe40000004100 */
[C---:B------:R-:W-:Y:S01]  /*7190*/  FFMA R9, R41.reuse, R40, R9 ;  /* 0x0000002829097223 */ /* 0x040fe20000000009 */
[C---:B------:R-:W-:Y:S01]  /*71a0*/  FMUL R15, R38.reuse, R15 ;  /* 0x0000000f260f7220 */ /* 0x040fe20000400000 */
[----:B------:R1:W-:Y:S01]  /*71b0*/  STS.128 [R93], R52 ;  /* 0x000000345d007388 */ /* 0x0003e20000000c00 */
[----:B------:R-:W-:Y:S01]  /*71c0*/  FFMA R10, R41, R45, R10 ;  /* 0x0000002d290a7223 */ /* 0x000fe2000000000a */
[--C-:B------:R-:W-:Y:S01]  /*71d0*/  HADD2.F32 R40, -RZ, R58.reuse.H0_H0 ;  /* 0x2000003aff287230 */ /* 0x100fe20000004100 */
[----:B------:R-:W-:Y:S01]  /*71e0*/  F2FP.F16.F32.PACK_AB R68, R9, R8 ;  /* 0x000000080944723e */ /* 0x000fe200000000ff */
[----:B------:R-:W-:Y:S01]  /*71f0*/  FFMA R15, R41, R42, R15 ;  /* 0x0000002a290f7223 */ /* 0x000fe2000000000f */
[C---:B------:R-:W-:Y:S01]  /*7200*/  FMUL R12, R38.reuse, R16 ;  /* 0x00000010260c7220 */ /* 0x040fe20000400000 */
[----:B------:R-:W-:Y:S02]  /*7210*/  HADD2.F32 R42, -RZ, R58.H1_H1 ;  /* 0x3000003aff2a7230 */ /* 0x000fe40000004100 */
[C---:B------:R-:W-:Y:S01]  /*7220*/  FMUL R13, R38.reuse, R17 ;  /* 0x00000011260d7220 */ /* 0x040fe20000400000 */
[--C-:B------:R-:W-:Y:S01]  /*7230*/  HADD2.F32 R43, -RZ, R59.reuse.H0_H0 ;  /* 0x2000003bff2b7230 */ /* 0x100fe20000004100 */
[----:B------:R-:W-:Y:S01]  /*7240*/  F2FP.F16.F32.PACK_AB R69, R15, R10 ;  /* 0x0000000a0f45723e */ /* 0x000fe200000000ff */
[C---:B------:R-:W-:Y:S01]  /*7250*/  FFMA R12, R41.reuse, R40, R12 ;  /* 0x00000028290c7223 */ /* 0x040fe2000000000c */
[C---:B------:R-:W-:Y:S01]  /*7260*/  FFMA R13, R41.reuse, R42, R13 ;  /* 0x0000002a290d7223 */ /* 0x040fe2000000000d */
[C---:B------:R-:W-:Y:S01]  /*7270*/  FMUL R14, R38.reuse, R18 ;  /* 0x00000012260e7220 */ /* 0x040fe20000400000 */
[----:B------:R-:W-:Y:S02]  /*7280*/  HADD2.F32 R40, -RZ, R59.H1_H1 ;  /* 0x3000003bff287230 */ /* 0x000fe40000004100 */
[C---:B------:R-:W-:Y:S01]  /*7290*/  FMUL R19, R38.reuse, R19 ;  /* 0x0000001326137220 */ /* 0x040fe20000400000 */
[C---:B------:R-:W-:Y:S01]  /*72a0*/  FMUL R16, R38.reuse, R20 ;  /* 0x0000001426107220 */ /* 0x040fe20000400000 */
[C---:B------:R-:W-:Y:S01]  /*72b0*/  FFMA R14, R41.reuse, R43, R14 ;  /* 0x0000002b290e7223 */ /* 0x040fe2000000000e */
[--C-:B------:R-:W-:Y:S02]  /*72c0*/  HADD2.F32 R43, -RZ, R64.reuse.H0_H0 ;  /* 0x20000040ff2b7230 */ /* 0x100fe40000004100 */
[C---:B------:R-:W-:Y:S01]  /*72d0*/  FFMA R19, R41.reuse, R40, R19 ;  /* 0x0000002829137223 */ /* 0x040fe20000000013 */
[----:B------:R-:W-:Y:S02]  /*72e0*/  HADD2.F32 R42, -RZ, R64.H1_H1 ;  /* 0x30000040ff2a7230 */ /* 0x000fe40000004100 */
[C---:B------:R-:W-:Y:S01]  /*72f0*/  FMUL R17, R38.reuse, R21 ;  /* 0x0000001526117220 */ /* 0x040fe20000400000 */
[--C-:B------:R-:W-:Y:S02]  /*7300*/  HADD2.F32 R45, -RZ, R65.reuse.H0_H0 ;  /* 0x20000041ff2d7230 */ /* 0x100fe40000004100 */
[C---:B------:R-:W-:Y:S01]  /*7310*/  FMUL R18, R38.reuse, R22 ;  /* 0x0000001626127220 */ /* 0x040fe20000400000 */
[----:B------:R-:W-:Y:S02]  /*7320*/  HADD2.F32 R40, -RZ, R65.H1_H1 ;  /* 0x30000041ff287230 */ /* 0x000fe40000004100 */
[C---:B------:R-:W-:Y:S01]  /*7330*/  FMUL R23, R38.reuse, R23 ;  /* 0x0000001726177220 */ /* 0x040fe20000400000 */
[C---:B------:R-:W-:Y:S01]  /*7340*/  FFMA R16, R41.reuse, R43, R16 ;  /* 0x0000002b29107223 */ /* 0x040fe20000000010 */
[C---:B------:R-:W-:Y:S01]  /*7350*/  FFMA R17, R41.reuse, R42, R17 ;  /* 0x0000002a29117223 */ /* 0x040fe20000000011 */
[C---:B------:R-:W-:Y:S01]  /*7360*/  FFMA R18, R41.reuse, R45, R18 ;  /* 0x0000002d29127223 */ /* 0x040fe20000000012 */
[C---:B------:R-:W-:Y:S01]  /*7370*/  FFMA R23, R41.reuse, R40, R23 ;  /* 0x0000002829177223 */ /* 0x040fe20000000017 */
[--C-:B------:R-:W-:Y:S02]  /*7380*/  HADD2.F32 R43, -RZ, R66.reuse.H0_H0 ;  /* 0x20000042ff2b7230 */ /* 0x100fe40000004100 */
[C---:B------:R-:W-:Y:S01]  /*7390*/  FMUL R20, R38.reuse, R24 ;  /* 0x0000001826147220 */ /* 0x040fe20000400000 */
        /* <DEDUP_REMOVED lines=9> */
[----:B------:R-:W-:Y:S01]  /*7430*/  FFMA R27, R41, R42, R27 ;  /* 0x0000002a291b7223 */ /* 0x000fe2000000001b */
[--C-:B------:R-:W-:Y:S02]  /*7440*/  HADD2.F32 R40, -RZ, R72.reuse.H0_H0 ;  /* 0x20000048ff287230 */ /* 0x100fe40000004100 */
[C---:B------:R-:W-:Y:S01]  /*7450*/  FMUL R24, R38.reuse, R28 ;  /* 0x0000001c26187220 */ /* 0x040fe20000400000 */
[----:B------:R-:W-:Y:S02]  /*7460*/  HADD2.F32 R42, -RZ, R72.H1_H1 ;  /* 0x30000048ff2a7230 */ /* 0x000fe40000004100 */
[C---:B------:R-:W-:Y:S01]  /*7470*/  FMUL R25, R38.reuse, R29 ;  /* 0x0000001d26197220 */ /* 0x040fe20000400000 */
[--C-:B------:R-:W-:Y:S02]  /*7480*/  HADD2.F32 R43, -RZ, R73.reuse.H0_H0 ;  /* 0x20000049ff2b7230 */ /* 0x100fe40000004100 */
[C---:B------:R-:W-:Y:S01]  /*7490*/  FMUL R26, R38.reuse, R30 ;  /* 0x0000001e261a7220 */ /* 0x040fe20000400000 */
[----:B------:R-:W-:Y:S01]  /*74a0*/  F2FP.F16.F32.PACK_AB R70, R13, R12 ;  /* 0x0000000c0d46723e */ /* 0x000fe200000000ff */
[----:B------:R-:W-:Y:S01]  /*74b0*/  FFMA R24, R41, R40, R24 ;  /* 0x0000002829187223 */ /* 0x000fe20000000018 */
[----:B------:R-:W-:Y:S01]  /*74c0*/  F2FP.F16.F32.PACK_AB R71, R19, R14 ;  /* 0x0000000e1347723e */ /* 0x000fe200000000ff */
[C---:B------:R-:W-:Y:S01]  /*74d0*/  FFMA R25, R41.reuse, R42, R25 ;  /* 0x0000002a29197223 */ /* 0x040fe20000000019 */
[C---:B------:R-:W-:Y:S01]  /*74e0*/  FFMA R26, R41.reuse, R43, R26 ;  /* 0x0000002b291a7223 */ /* 0x040fe2000000001a */
[----:B------:R-:W-:Y:S02]  /*74f0*/  HADD2.F32 R40, -RZ, R73.H1_H1 ;  /* 0x30000049ff287230 */ /* 0x000fe40000004100 */
[C---:B------:R-:W-:Y:S01]  /*7500*/  FMUL R31, R38.reuse, R31 ;  /* 0x0000001f261f7220 */ /* 0x040fe20000400000 */
[----:B------:R1:W-:Y:S01]  /*7510*/  STS.128 [R92+0x10], R68 ;  /* 0x000010445c007388 */ /* 0x0003e20000000c00 */
[--C-:B------:R-:W-:Y:S02]  /*7520*/  HADD2.F32 R43, -RZ, R74.reuse.H0_H0 ;  /* 0x2000004aff2b7230 */ /* 0x100fe40000004100 */
[C---:B------:R-:W-:Y:S01]  /*7530*/  FMUL R28, R38.reuse, R32 ;  /* 0x00000020261c7220 */ /* 0x040fe20000400000 */
[----:B------:R-:W-:Y:S02]  /*7540*/  HADD2.F32 R42, -RZ, R74.H1_H1 ;  /* 0x3000004aff2a7230 */ /* 0x000fe40000004100 */
[C---:B------:R-:W-:Y:S01]  /*7550*/  FMUL R29, R38.reuse, R33 ;  /* 0x00000021261d7220 */ /* 0x040fe20000400000 */
[----:B------:R-:W-:Y:S02]  /*7560*/  HADD2.F32 R45, -RZ, R75.H0_H0 ;  /* 0x2000004bff2d7230 */ /* 0x000fe40000004100 */
[C---:B------:R-:W-:Y:S01]  /*7570*/  FMUL R30, R38.reuse, R34 ;  /* 0x00000022261e7220 */ /* 0x040fe20000400000 */
[----:B------:R-:W-:Y:S01]  /*7580*/  FFMA R31, R41, R40, R31 ;  /* 0x00000028291f7223 */ /* 0x000fe2000000001f */
[----:B------:R-:W-:Y:S01]  /*7590*/  FMUL R35, R38, R35 ;  /* 0x0000002326237220 */ /* 0x000fe20000400000 */
[----:B------:R-:W-:Y:S01]  /*75a0*/  F2FP.F16.F32.PACK_AB R100, R17, R16 ;  /* 0x000000101164723e */ /* 0x000fe200000000ff */
[----:B------:R-:W-:Y:S01]  /*75b0*/  FFMA R28, R41, R43, R28 ;  /* 0x0000002b291c7223 */ /* 0x000fe2000000001c */
[----:B------:R-:W-:Y:S01]  /*75c0*/  F2FP.F16.F32.PACK_AB R101, R23, R18 ;  /* 0x000000121765723e */ /* 0x000fe200000000ff */
[----:B------:R-:W-:Y:S01]  /*75d0*/  FFMA R29, R41, R42, R29 ;  /* 0x0000002a291d7223 */ /* 0x000fe2000000001d */
[----:B------:R-:W-:Y:S01]  /*75e0*/  F2FP.F16.F32.PACK_AB R102, R21, R20 ;  /* 0x000000141566723e */ /* 0x000fe200000000ff */
[----:B------:R-:W-:Y:S01]  /*75f0*/  FFMA R30, R41, R45, R30 ;  /* 0x0000002d291e7223 */ /* 0x000fe2000000001e */
[----:B------:R-:W-:Y:S01]  /*7600*/  F2FP.F16.F32.PACK_AB R103, R27, R22 ;  /* 0x000000161b67723e */ /* 0x000fe200000000ff */
[----:B------:R-:W-:Y:S01]  /*7610*/  FFMA R35, R41, R44, R35 ;  /* 0x0000002c29237223 */ /* 0x000fe20000000023 */
[----:B------:R-:W-:Y:S02]  /*7620*/  F2FP.F16.F32.PACK_AB R104, R25, R24 ;  /* 0x000000181968723e */ /* 0x000fe400000000ff */
[----:B------:R-:W-:Y:S01]  /*7630*/  F2FP.F16.F32.PACK_AB R105, R31, R26 ;  /* 0x0000001a1f69723e */ /* 0x000fe200000000ff */
[----:B------:R1:W-:Y:S01]  /*7640*/  STS.128 [R91+0x20], R100 ;  /* 0x000020645b007388 */ /* 0x0003e20000000c00 */
[----:B------:R-:W-:Y:S02]  /*7650*/  F2FP.F16.F32.PACK_AB R106, R29, R28 ;  /* 0x0000001c1d6a723e */ /* 0x000fe400000000ff */
[----:B------:R-:W-:Y:S05]  /*7660*/  F2FP.F16.F32.PACK_AB R107, R35, R30 ;  /* 0x0000001e236b723e */ /* 0x000fea00000000ff */
[----:B------:R1:W-:Y:S01]  /*7670*/  STS.128 [R87+0x30], R104 ;  /* 0x0000306857007388 */ /* 0x0003e20000000c00 */
[----:B------:R-:W-:Y:S01]  /*7680*/  @!PT LDS RZ, [RZ] ;  /* 0x00000000fffff984 */ /* 0x000fe20000000800 */
[----:B------:R-:W-:Y:S01]  /*7690*/  @!PT LDS RZ, [RZ] ;  /* 0x00000000fffff984 */ /* 0x000fe20000000800 */
[----:B------:R-:W-:Y:S01]  /*76a0*/  @!PT LDS RZ, [RZ] ;  /* 0x00000000fffff984 */ /* 0x000fe20000000800 */
[----:B------:R-:W-:Y:S01]  /*76b0*/  @!PT LDS RZ, [RZ] ;  /* 0x00000000fffff984 */ /* 0x000fe20000000800 */
[----:B------:R3:W-:Y:S07]  /*76c0*/  MEMBAR.ALL.CTA ;  /* 0x0000000000007992 */ /* 0x0007ee0000008000 */
[----:B---3--:R-:W3:Y:S02]  /*76d0*/  FENCE.VIEW.ASYNC.S ;  /* 0x00000000000073c6 */ /* 0x008ee40000000000 */
[----:B---3--:R-:W-:Y:S06]  /*76e0*/  BAR.SYNC.DEFER_BLOCKING 0x1, 0x80 ;  /* 0x0042000000007b1d */ /* 0x008fec0000010000 */
[----:B------:R-:W-:Y:S05]  /*76f0*/  @P0 BRA `(.L_x_121) ;  /* 0x00000000003c0947 */ /* 0x000fea0003800000 */
[----:B------:R-:W3:Y:S01]  /*7700*/  LDCU.64 UR6, c[0x0][0x348] ;  /* 0x00006900ff0677ac */ /* 0x000ee20008000a00 */
[----:B------:R-:W-:Y:S01]  /*7710*/  UIADD3 UR4, UPT, UPT, UR43, 0x200, URZ ;  /* 0x000002002b047890 */ /* 0x000fe2000fffe0ff */
[----:B------:R-:W-:Y:S01]  /*7720*/  UMOV UR51, UR36 ;  /* 0x0000002400337c82 */ /* 0x000fe20008000000 */
[----:B------:R-:W-:Y:S02]  /*7730*/  UIADD3 UR9, UPT, UPT, UR49, 0x80, URZ ;  /* 0x0000008031097890 */ /* 0x000fe4000fffe0ff */
[----:B------:R-:W-:Y:S02]  /*7740*/  UIADD3 UR8, UPT, UPT, UR43, 0x1200, URZ ;  /* 0x000012002b087890 */ /* 0x000fe4000fffe0ff */
[----:B------:R-:W-:Y:S01]  /*7750*/  MOV R84, UR4 ;  /* 0x0000000400547c02 */ /* 0x000fe20008000f00 */
[----:B------:R-:W-:Y:S01]  /*7760*/  UMOV UR10, UR50 ;  /* 0x00000032000a7c82 */ /* 0x000fe20008000000 */
[----:B------:R-:W-:Y:S02]  /*7770*/  UMOV UR11, UR36 ;  /* 0x00000024000b7c82 */ /* 0x000fe40008000000 */
[----:B------:R-:W-:Y:S01]  /*7780*/  R2UR UR48, R84 ;  /* 0x00000000543072ca */ /* 0x000fe200000e0000 */
[----:B---3--:R-:W-:Y:S04]  /*7790*/  UIADD3 UR4, UP0, UPT, UR6, 0x680, URZ ;  /* 0x0000068006047890 */ /* 0x008fe8000ff1e0ff */
[----:B------:R-:W-:Y:S09]  /*77a0*/  UIADD3.X UR5, UPT, UPT, URZ, UR7, URZ, UP0, !UPT ;  /* 0x00000007ff057290 */ /* 0x000ff200087fe4ff */
[----:B------:R3:W-:Y:S01]  /*77b0*/  UTMASTG.3D [UR48], [UR4] ;  /* 0x00000030040073b5 */ /* 0x0007e20008010000 */
[----:B------:R3:W-:Y:S01]  /*77c0*/  UTMASTG.3D [UR8], [UR4] ;  /* 0x00000008040073b5 */ /* 0x0007e20008010000 */
[----:B------:R0:W-:Y:S01]  /*77d0*/  UTMACMDFLUSH ;  /* 0x00000000000079b7 */ /* 0x0001e20000000000 */
[----:B---3--:R-:W-:Y:S04]  /*77e0*/  DEPBAR.LE SB0, 0x1 ;  /* 0x000080400000791a */ /* 0x008fe80000000000 */
.L_x_121:
[----:B------:R-:W-:Y:S05]  /*77f0*/  BSYNC.RECONVERGENT B0 ;  /* 0x0000000000007941 */ /* 0x000fea0003800200 */
.L_x_120:
[----:B------:R-:W-:Y:S01]  /*7800*/  BAR.SYNC.DEFER_BLOCKING 0x1, 0x80 ;  /* 0x0042000000007b1d */ /* 0x000fe20000010000 */
[----:B------:R-:W-:Y:S01]  /*7810*/  ISETP.NE.AND P1, PT, R98, RZ, PT ;  /* 0x000000ff6200720c */ /* 0x000fe20003f25270 */
[----:B------:R-:W-:Y:S01]  /*7820*/  UISETP.NE.AND UP0, UPT, UR52, URZ, UPT ;  /* 0x000000ff3400728c */ /* 0x000fe2000bf05270 */
[----:B------:R-:W-:Y:S11]  /*7830*/  LEA R3, R46, UR43, 0x3 ;  /* 0x0000002b2e037c11 */ /* 0x000ff6000f8e18ff */
[----:B------:R-:W-:Y:S01]  /*7840*/  @P1 SHF.L.U32 R2, R90, 0x1f, RZ ;  /* 0x0000001f5a021819 */ /* 0x000fe200000006ff */
[----:B------:R-:W-:Y:S06]  /*7850*/  BRA.U !UP0, `(.L_x_122) ;  /* 0x0000000108247547 */ /* 0x000fec000b800000 */
[----:B------:R-:W-:Y:S01]  /*7860*/  IMAD.U32 R5, RZ, RZ, UR46 ;  /* 0x0000002eff057e24 */ /* 0x000fe2000f8e00ff */
[----:B------:R-:W-:Y:S01]  /*7870*/  MOV R0, UR47 ;  /* 0x0000002f00007c02 */ /* 0x000fe20008000f00 */
[----:B------:R-:W-:Y:S03]  /*7880*/  UIADD3 UR4, UPT, UPT, UR46, 0x1, URZ ;  /* 0x000000012e047890 */ /* 0x000fe6000fffe0ff */
[----:B------:R-:W-:Y:S01]  /*7890*/  @P1 LEA R5, R5, UR43, 0x3 ;  /* 0x0000002b05051c11 */ /* 0x000fe2000f8e18ff */
[----:B------:R-:W-:Y:S04]  /*78a0*/  UISETP.NE.AND UP0, UPT, UR4, 0x4, UPT ;  /* 0x000000040400788c */ /* 0x000fe8000bf05270 */
[----:B------:R-:W-:Y:S01]  /*78b0*/  @P1 VIADD R5, R5, 0x60 ;  /* 0x0000006005051836 */ /* 0x000fe20000000000 */
[----:B------:R-:W-:Y:S04]  /*78c0*/  USEL UR46, UR4, URZ, UP0 ;  /* 0x000000ff042e7287 */ /* 0x000fe80008000000 */
[----:B------:R-:W-:Y:S04]  /*78d0*/  @P1 PRMT R0, R0, 0x654, R5 ;  /* 0x0000065400001816 */ /* 0x000fe80000000005 */
[----:B------:R3:W-:Y:S04]  /*78e0*/  @P1 SYNCS.ARRIVE.TRANS64.RED.A1T0 RZ, [R0+URZ], RZ ;  /* 0x000000ff00ff19a7 */ /* 0x0007e800081004ff */
.L_x_122:
[----:B------:R-:W4:Y:S01]  /*78f0*/  @P1 SYNCS.PHASECHK.TRANS64.TRYWAIT P0, [R3+URZ+0x40], R2 ;  /* 0x00004002030015a7 */ /* 0x000f2200080011ff */
[----:B------:R-:W-:Y:S01]  /*7900*/  BSSY B1, `(.L_x_123) ;  /* 0x0000016000017945 */ /* 0x000fe20003800000 */
[----:B----4-:R-:W-:Y:S03]  /*7910*/  @P1 SEL R47, RZ, 0x1, !P0 ;  /* 0x00000001ff2f1807 */ /* 0x010fe60004000000 */
[----:B------:R-:W-:Y:S05]  /*7920*/  @!P1 BRA `(.L_x_124) ;  /* 0x00000000004c9947 */ /* 0x000fea0003800000 */
[----:B------:R-:W-:Y:S01]  /*7930*/  ISETP.NE.AND P0, PT, R47, RZ, PT ;  /* 0x000000ff2f00720c */ /* 0x000fe20003f05270 */
[----:B------:R-:W-:Y:S01]  /*7940*/  BSSY B0, `(.L_x_125) ;  /* 0x000000b000007945 */ /* 0x000fe20003800000 */
[----:B------:R-:W-:Y:S11]  /*7950*/  ISETP.NE.AND P1, PT, R60, RZ, PT ;  /* 0x000000ff3c00720c */ /* 0x000ff60003f25270 */
[----:B------:R-:W-:Y:S02]  /*7960*/  @!UPT UIADD3 URZ, UPT, UPT, URZ, URZ, URZ ;  /* 0x000000fffffff290 */ /* 0x000fe4000fffe0ff */
[C---:B------:R-:W-:Y:S01]  /*7970*/  @P1 IMAD R6, R46.reuse, 0x2000, R93 ;  /* 0x000020002e061824 */ /* 0x040fe200078e025d */
[C---:B------:R-:W-:Y:S01]  /*7980*/  @P1 LEA R4, R46.reuse, R91, 0xd ;  /* 0x0000005b2e041211 */ /* 0x040fe200078e68ff */
[C---:B------:R-:W-:Y:S02]  /*7990*/  @P1 IMAD R5, R46.reuse, 0x2000, R92 ;  /* 0x000020002e051824 */ /* 0x040fe400078e025c */
[----:B------:R-:W-:Y:S01]  /*79a0*/  @P1 IMAD R2, R46, 0x2000, R87 ;  /* 0x000020002e021824 */ /* 0x000fe200078e0257 */
[----:B------:R-:W-:Y:S06]  /*79b0*/  @P0 BRA `(.L_x_126) ;  /* 0x00000000000c0947 */ /* 0x000fec0003800000 */
[----:B---3--:R-:W-:Y:S04]  /*79c0*/  SHF.L.U32 R0, R90, 0x1f, RZ ;  /* 0x0000001f5a007819 */ /* 0x008fe800000006ff */
[----:B------:R-:W3:Y:S02]  /*79d0*/  SYNCS.PHASECHK.TRANS64.TRYWAIT P0, [R3+URZ+0x40], R0 ;  /* 0x00004000030075a7 */ /* 0x000ee400080011ff */
[----:B---3--:R-:W-:Y:S05]  /*79e0*/  @!P0 BRA `(.L_x_127) ;  /* 0x0000003400048947 */ /* 0x008fea0003800000 */
.L_x_126:
[----:B------:R-:W-:Y:S05]  /*79f0*/  BSYNC B0 ;  /* 0x0000000000007941 */ /* 0x000fea0003800000 */
.L_x_125:
[----:B------:R-:W-:Y:S02]  /*7a00*/  ISETP.NE.AND P0, PT, R60, RZ, PT ;  /* 0x000000ff3c00720c */ /* 0x000fe40003f05270 */
[----:B------:R-:W-:Y:S11]  /*7a10*/  IADD3 R46, PT, PT, R46, 0x1, RZ ;  /* 0x000000012e2e7810 */ /* 0x000ff60007ffe0ff */
[----:B------:R4:W1:Y:S04]  /*7a20*/  @P0 LDS.128 R48, [R6] ;  /* 0x0000000006300984 */ /* 0x0008680000000c00 */
[----:B------:R4:W1:Y:S04]  /*7a30*/  @P0 LDS.128 R56, [R5+0x10] ;  /* 0x0000100005380984 */ /* 0x0008680000000c00 */
[----:B------:R4:W1:Y:S04]  /*7a40*/  @P0 LDS.128 R64, [R4+0x20] ;  /* 0x0000200004400984 */ /* 0x0008680000000c00 */
[----:B------:R4:W1:Y:S02]  /*7a50*/  @P0 LDS.128 R72, [R2+0x30] ;  /* 0x0000300002480984 */ /* 0x0008640000000c00 */
.L_x_124:
[----:B------:R-:W-:Y:S05]  /*7a60*/  BSYNC B1 ;  /* 0x0000000000017941 */ /* 0x000fea0003800000 */
.L_x_123:
[----:B---3--:R-:W-:Y:S05]  /*7a70*/  VIADD R0, R39, 0x20 ;  /* 0x0000002027007836 */ /* 0x008fea0000000000 */
[----:B------:R-:W-:Y:S04]  /*7a80*/  SHF.R.U32.HI R0, RZ, 0x15, R0 ;  /* 0x00000015ff007819 */ /* 0x000fe80000011600 */
[----:B------:R-:W-:Y:S11]  /*7a90*/  LOP3.LUT P0, RZ, R0, 0x3, R81, 0x48, !PT ;  /* 0x0000000300ff7812 */ /* 0x000ff60007804851 */
[----:B------:R-:W-:Y:S02]  /*7aa0*/  @!UPT UIADD3 URZ, UPT, UPT, URZ, URZ, URZ ;  /* 0x000000fffffff290 */ /* 0x000fe4000fffe0ff */
[----:B------:R-:W-:Y:S05]  /*7ab0*/  @!P0 BRA `(.L_x_128) ;  /* 0x0000000000408947 */ /* 0x000fea0003800000 */
[----:B------:R-:W3:Y:S01]  /*7ac0*/  LDCU.64 UR8, c[0x4][0x70] ;  /* 0x01000e00ff0877ac */ /* 0x000ee20008000a00 */
[----:B------:R-:W-:Y:S01]  /*7ad0*/  MOV R3, 0x0 ;  /* 0x0000000000037802 */ /* 0x000fe20000000f00 */
[----:B------:R-:W-:Y:S02]  /*7ae0*/  HFMA2 R12, -RZ, RZ, 0, 5.9604644775390625e-08 ;  /* 0x00000001ff0c7431 */ /* 0x000fe400000001ff */
[----:B------:R-:W-:Y:S02]  /*7af0*/  IMAD.MOV.U32 R8, RZ, RZ, 0x192 ;  /* 0x00000192ff087424 */ /* 0x000fe400078e00ff */
[----:B------:R-:W-:Y:S01]  /*7b00*/  IMAD.MOV.U32 R13, RZ, RZ, RZ ;  /* 0x000000ffff0d7224 */ /* 0x000fe200078e00ff */
[----:B------:R-:W5:Y:S01]  /*7b10*/  LDCU.64 UR6, c[0x4][0x78] ;  /* 0x01000f00ff0677ac */ /* 0x000f620008000a00 */
[----:B----4-:R-:W4:Y:S01]  /*7b20*/  LDC.64 R2, c[0x4][R3] ;  /* 0x0100000003027b82 */ /* 0x010f220000000a00 */
[----:B------:R-:W2:Y:S01]  /*7b30*/  LDCU.64 UR4, c[0x4][0x10] ;  /* 0x01000200ff0477ac */ /* 0x000ea20008000a00 */
[----:B---3--:R-:W-:Y:S01]  /*7b40*/  MOV R5, UR9 ;  /* 0x0000000900057c02 */ /* 0x008fe20008000f00 */
[----:B------:R-:W-:Y:S01]  /*7b50*/  IMAD.U32 R4, RZ, RZ, UR8 ;  /* 0x00000008ff047e24 */ /* 0x000fe2000f8e00ff */
[----:B-----5:R-:W-:Y:S01]  /*7b60*/  MOV R7, UR7 ;  /* 0x0000000700077c02 */ /* 0x020fe20008000f00 */
[----:B------:R-:W-:Y:S01]  /*7b70*/  IMAD.U32 R6, RZ, RZ, UR6 ;  /* 0x00000006ff067e24 */ /* 0x000fe2000f8e00ff */
[----:B--2---:R-:W-:Y:S01]  /*7b80*/  MOV R11, UR5 ;  /* 0x00000005000b7c02 */ /* 0x004fe20008000f00 */
[----:B------:R-:W-:Y:S02]  /*7b90*/  IMAD.U32 R10, RZ, RZ, UR4 ;  /* 0x00000004ff0a7e24 */ /* 0x000fe4000f8e00ff */
[----:B------:R-:W-:Y:S07]  /*7ba0*/  LEPC R20, `(.L_x_128) ;  /* 0x000000001014794e */ /* 0x000fee0000000000 */
[----:B-1--4-:R-:W-:Y:S05]  /*7bb0*/  CALL.ABS.NOINC R2 ;  /* 0x0000000002007343 */ /* 0x012fea0003c00000 */
.L_x_128:
[----:B------:R-:W-:Y:S05]  /*7bc0*/  WARPSYNC.ALL ;  /* 0x0000000000007948 */ /* 0x000fea0003800000 */
[----:B------:R-:W-:Y:S01]  /*7bd0*/  R2UR UR4, R39 ;  /* 0x00000000270472ca */ /* 0x000fe200000e0000 */
[--C-:B-1----:R-:W-:Y:S01]  /*7be0*/  HADD2.F32 R40, -RZ, R48.reuse.H0_H0 ;  /* 0x20000030ff287230 */ /* 0x102fe20000004100 */
[----:B------:R-:W-:Y:S01]  /*7bf0*/  ISETP.NE.AND P6, PT, R98, RZ, PT ;  /* 0x000000ff6200720c */ /* 0x000fe20003fc5270 */
[----:B------:R-:W-:Y:S01]  /*7c00*/  HADD2.F32 R43, -RZ, R48.H1_H1 ;  /* 0x30000030ff2b7230 */ /* 0x000fe20000004100 */
[----:B------:R-:W-:Y:S01]  /*7c10*/  MOV R52, UR46 ;  /* 0x0000002e00347c02 */ /* 0x000fe20008000f00 */
[----:B------:R-:W-:Y:S01]  /*7c20*/  HADD2.F32 R42, -RZ, R49.H1_H1 ;  /* 0x30000031ff2a7230 */ /* 0x000fe20000004100 */
[----:B------:R-:W-:Y:S01]  /*7c30*/  MOV R61, UR47 ;  /* 0x0000002f003d7c02 */ /* 0x000fe20008000f00 */
[----:B------:R-:W-:Y:S01]  /*7c40*/  HADD2.F32 R45, -RZ, R51.H0_H0 ;  /* 0x20000033ff2d7230 */ /* 0x000fe20000004100 */
[----:B------:R-:W-:Y:S01]  /*7c50*/  ISETP.NE.AND P0, PT, R95, RZ, PT ;  /* 0x000000ff5f00720c */ /* 0x000fe20003f05270 */
[----:B------:R-:W-:Y:S01]  /*7c60*/  HADD2.F32 R44, -RZ, R75.H1_H1 ;  /* 0x3000004bff2c7230 */ /* 0x000fe20000004100 */
[----:B------:R-:W-:Y:S01]  /*7c70*/  BSSY.RECONVERGENT B0, `(.L_x_129) ;  /* 0x000008d000007945 */ /* 0x000fe20003800200 */
[----:B------:R-:W-:Y:S02]  /*7c80*/  LEA R62, R46, UR43, 0x3 ;  /* 0x0000002b2e3e7c11 */ /* 0x000fe4000f8e18ff */
[----:B----4-:R-:W1:Y:S02]  /*7c90*/  LDTM.x32 R4, tmem[UR4+0x20] ;  /* 0x00002004000479ee */ /* 0x010e6400082c0000 */
[----:B------:R-:W-:Y:S02]  /*7ca0*/  @P6 LEA R52, R52, UR43, 0x3 ;  /* 0x0000002b34346c11 */ /* 0x000fe4000f8e18ff */
[----:B------:R-:W-:Y:S02]  /*7cb0*/  @P6 SHF.L.U32 R63, R90, 0x1f, RZ ;  /* 0x0000001f5a3f6819 */ /* 0x000fe400000006ff */
[----:B------:R-:W-:Y:S04]  /*7cc0*/  @P6 IADD3 R52, PT, PT, R52, 0x60, RZ ;  /* 0x0000006034346810 */ /* 0x000fe80007ffe0ff */
[----:B------:R-:W-:Y:S01]  /*7cd0*/  @P6 PRMT R61, R61, 0x654, R52 ;  /* 0x000006543d3d6816 */ /* 0x000fe20000000034 */
[C---:B-1----:R-:W-:Y:S01]  /*7ce0*/  FMUL R0, R38.reuse, R4 ;  /* 0x0000000426007220 */ /* 0x042fe20000400000 */
[C---:B------:R-:W-:Y:S01]  /*7cf0*/  FMUL R2, R38.reuse, R5 ;  /* 0x0000000526027220 */ /* 0x040fe20000400000 */
[C---:B------:R-:W-:Y:S01]  /*7d00*/  FMUL R3, R38.reuse, R6 ;  /* 0x0000000626037220 */ /* 0x040fe20000400000 */
[C---:B------:R-:W-:Y:S01]  /*7d10*/  FMUL R7, R38.reuse, R7 ;  /* 0x0000000726077220 */ /* 0x040fe20000400000 */
[C---:B------:R-:W-:Y:S01]  /*7d20*/  FFMA R0, R41.reuse, R40, R0 ;  /* 0x0000002829007223 */ /* 0x040fe20000000000 */
[----:B------:R-:W-:Y:S02]  /*7d30*/  HADD2.F32 R40, -RZ, R49.H0_H0 ;  /* 0x20000031ff287230 */ /* 0x000fe40000004100 */
[C---:B------:R-:W-:Y:S01]  /*7d40*/  FFMA R2, R41.reuse, R43, R2 ;  /* 0x0000002b29027223 */ /* 0x040fe20000000002 */
[--C-:B------:R-:W-:Y:S02]  /*7d50*/  HADD2.F32 R43, -RZ, R50.reuse.H0_H0 ;  /* 0x20000032ff2b7230 */ /* 0x100fe40000004100 */
[C---:B------:R-:W-:Y:S01]  /*7d60*/  FMUL R4, R38.reuse, R8 ;  /* 0x0000000826047220 */ /* 0x040fe20000400000 */
[----:B------:R-:W-:Y:S01]  /*7d70*/  FMUL R5, R38, R9 ;  /* 0x0000000926057220 */ /* 0x000fe20000400000 */
[C---:B------:R-:W-:Y:S01]  /*7d80*/  FFMA R3, R41.reuse, R40, R3 ;  /* 0x0000002829037223 */ /* 0x040fe20000000003 */
[----:B------:R-:W-:Y:S01]  /*7d90*/  HADD2.F32 R40, -RZ, R50.H1_H1 ;  /* 0x30000032ff287230 */ /* 0x000fe20000004100 */
[----:B------:R-:W-:Y:S01]  /*7da0*/  F2FP.F16.F32.PACK_AB R52, R2, R0 ;  /* 0x000000000234723e */ /* 0x000fe200000000ff */
[C---:B------:R-:W-:Y:S01]  /*7db0*/  FFMA R7, R41.reuse, R42, R7 ;  /* 0x0000002a29077223 */ /* 0x040fe20000000007 */
[C---:B------:R-:W-:Y:S01]  /*7dc0*/  FFMA R4, R41.reuse, R43, R4 ;  /* 0x0000002b29047223 */ /* 0x040fe20000000004 */
[C---:B------:R-:W-:Y:S01]  /*7dd0*/  FMUL R6, R38.reuse, R10 ;  /* 0x0000000a26067220 */ /* 0x040fe20000400000 */
[----:B------:R-:W-:Y:S02]  /*7de0*/  HADD2.F32 R42, -RZ, R51.H1_H1 ;  /* 0x30000033ff2a7230 */ /* 0x000fe40000004100 */
[----:B------:R-:W-:Y:S01]  /*7df0*/  FFMA R5, R41, R40, R5 ;  /* 0x0000002829057223 */ /* 0x000fe20000000005 */
[----:B------:R-:W-:Y:S01]  /*7e00*/  F2FP.F16.F32.PACK_AB R53, R7, R3 ;  /* 0x000000030735723e */ /* 0x000fe200000000ff */
[----:B------:R-:W-:Y:S01]  /*7e10*/  FFMA R6, R41, R45, R6 ;  /* 0x0000002d29067223 */ /* 0x000fe20000000006 */
[C---:B------:R-:W-:Y:S01]  /*7e20*/  FMUL R11, R38.reuse, R11 ;  /* 0x0000000b260b7220 */ /* 0x040fe20000400000 */
[--C-:B------:R-:W-:Y:S01]  /*7e30*/  HADD2.F32 R40, -RZ, R56.reuse.H0_H0 ;  /* 0x20000038ff287230 */ /* 0x100fe20000004100 */
[----:B------:R-:W-:Y:S01]  /*7e40*/  F2FP.F16.F32.PACK_AB R54, R5, R4 ;  /* 0x000000040536723e */ /* 0x000fe200000000ff */
[C---:B------:R-:W-:Y:S01]  /*7e50*/  FMUL R8, R38.reuse, R12 ;  /* 0x0000000c26087220 */ /* 0x040fe20000400000 */
[C---:B------:R-:W-:Y:S01]  /*7e60*/  FFMA R11, R41.reuse, R42, R11 ;  /* 0x0000002a290b7223 */ /* 0x040fe2000000000b */
[----:B------:R-:W-:Y:S02]  /*7e70*/  HADD2.F32 R42, -RZ, R56.H1_H1 ;  /* 0x30000038ff2a7230 */ /* 0x000fe40000004100 */
[C---:B------:R-:W-:Y:S01]  /*7e80*/  FMUL R9, R38.reuse, R13 ;  /* 0x0000000d26097220 */ /* 0x040fe20000400000 */
[--C-:B------:R-:W-:Y:S02]  /*7e90*/  HADD2.F32 R43, -RZ, R57.reuse.H0_H0 ;  /* 0x20000039ff2b7230 */ /* 0x100fe40000004100 */
[----:B------:R-:W-:Y:S01]  /*7ea0*/  FFMA R8, R41, R40, R8 ;  /* 0x0000002829087223 */ /* 0x000fe20000000008 */
[----:B------:R-:W-:Y:S01]  /*7eb0*/  F2FP.F16.F32.PACK_AB R55, R11, R6 ;  /* 0x000000060b37723e */ /* 0x000fe200000000ff */
[----:B------:R-:W-:Y:S01]  /*7ec0*/  FFMA R9, R41, R42, R9 ;  /* 0x0000002a29097223 */ /* 0x000fe20000000009 */
[C---:B------:R-:W-:Y:S01]  /*7ed0*/  FMUL R10, R38.reuse, R14 ;  /* 0x0000000e260a7220 */ /* 0x040fe20000400000 */
[----:B------:R-:W-:Y:S02]  /*7ee0*/  HADD2.F32 R40, -RZ, R57.H1_H1 ;  /* 0x30000039ff287230 */ /* 0x000fe40000004100 */
[C---:B------:R-:W-:Y:S01]  /*7ef0*/  FMUL R15, R38.reuse, R15 ;  /* 0x0000000f260f7220 */ /* 0x040fe20000400000 */
[----:B------:R1:W-:Y:S01]  /*7f00*/  STS.128 [R93+0x2000], R52 ;  /* 0x002000345d007388 */ /* 0x0003e20000000c00 */
[----:B------:R-:W-:Y:S01]  /*7f10*/  F2FP.F16.F32.PACK_AB R68, R9, R8 ;  /* 0x000000080944723e */ /* 0x000fe200000000ff */
[C---:B------:R-:W-:Y:S01]  /*7f20*/  FFMA R10, R41.reuse, R43, R10 ;  /* 0x0000002b290a7223 */ /* 0x040fe2000000000a */
[--C-:B------:R-:W-:Y:S02]  /*7f30*/  HADD2.F32 R43, -RZ, R58.reuse.H0_H0 ;  /* 0x2000003aff2b7230 */ /* 0x100fe40000004100 */
        /* <DEDUP_REMOVED lines=11> */
[--C-:B------:R-:W-:Y:S02]  /*7ff0*/  HADD2.F32 R43, -RZ, R64.reuse.H0_H0 ;  /* 0x20000040ff2b7230 */ /* 0x100fe40000004100 */
[C---:B------:R-:W-:Y:S01]  /*8000*/  FFMA R14, R41.reuse, R45, R14 ;  /* 0x0000002d290e7223 */ /* 0x040fe2000000000e */
[C---:B------:R-:W-:Y:S01]  /*8010*/  FMUL R16, R38.reuse, R20 ;  /* 0x0000001426107220 */ /* 0x040fe20000400000 */
        /* <DEDUP_REMOVED lines=17> */
[C---:B------:R-:W-:Y:S01]  /*8130*/  FFMA R20, R41.reuse, R40, R20 ;  /* 0x0000002829147223 */ /* 0x040fe20000000014 */
[C---:B------:R-:W-:Y:S01]  /*8140*/  FFMA R21, R41.reuse, R42, R21 ;  /* 0x0000002a29157223 */ /* 0x040fe20000000015 */
[----:B------:R-:W-:Y:S02]  /*8150*/  HADD2.F32 R40, -RZ, R67.H1_H1 ;  /* 0x30000043ff287230 */ /* 0x000fe40000004100 */
[----:B------:R-:W-:Y:S01]  /*8160*/  FFMA R22, R41, R43, R22 ;  /* 0x0000002b29167223 */ /* 0x000fe20000000016 */
[C---:B------:R-:W-:Y:S01]  /*8170*/  FMUL R27, R38.reuse, R27 ;  /* 0x0000001b261b7220 */ /* 0x040fe20000400000 */
[--C-:B------:R-:W-:Y:S02]  /*8180*/  HADD2.F32 R43, -RZ, R72.reuse.H0_H0 ;  /* 0x20000048ff2b7230 */ /* 0x100fe40000004100 */
[C---:B------:R-:W-:Y:S01]  /*8190*/  FMUL R24, R38.reuse, R28 ;  /* 0x0000001c26187220 */ /* 0x040fe20000400000 */
[----:B------:R-:W-:Y:S02]  /*81a0*/  HADD2.F32 R42, -RZ, R72.H1_H1 ;  /* 0x30000048ff2a7230 */ /* 0x000fe40000004100 */
[C---:B------:R-:W-:Y:S01]  /*81b0*/  FMUL R25, R38.reuse, R29 ;  /* 0x0000001d26197220 */ /* 0x040fe20000400000 */
[--C-:B------:R-:W-:Y:S01]  /*81c0*/  HADD2.F32 R45, -RZ, R73.reuse.H0_H0 ;  /* 0x20000049ff2d7230 */ /* 0x100fe20000004100 */
[----:B------:R-:W-:Y:S01]  /*81d0*/  F2FP.F16.F32.PACK_AB R70, R13, R12 ;  /* 0x0000000c0d46723e */ /* 0x000fe200000000ff */
[C---:B------:R-:W-:Y:S01]  /*81e0*/  FMUL R26, R38.reuse, R30 ;  /* 0x0000001e261a7220 */ /* 0x040fe20000400000 */
[----:B------:R-:W-:Y:S01]  /*81f0*/  F2FP.F16.F32.PACK_AB R71, R19, R14 ;  /* 0x0000000e1347723e */ /* 0x000fe200000000ff */
[C---:B------:R-:W-:Y:S01]  /*8200*/  FFMA R27, R41.reuse, R40, R27 ;  /* 0x00000028291b7223 */ /* 0x040fe2000000001b */
[C---:B------:R-:W-:Y:S01]  /*8210*/  FFMA R24, R41.reuse, R43, R24 ;  /* 0x0000002b29187223 */ /* 0x040fe20000000018 */
[----:B------:R-:W-:Y:S02]  /*8220*/  HADD2.F32 R40, -RZ, R73.H1_H1 ;  /* 0x30000049ff287230 */ /* 0x000fe40000004100 */
[C---:B------:R-:W-:Y:S01]  /*8230*/  FFMA R25, R41.reuse, R42, R25 ;  /* 0x0000002a29197223 */ /* 0x040fe20000000019 */
[----:B------:R1:W-:Y:S01]  /*8240*/  STS.128 [R92+0x2010], R68 ;  /* 0x002010445c007388 */ /* 0x0003e20000000c00 */
[C---:B------:R-:W-:Y:S01]  /*8250*/  FMUL R31, R38.reuse, R31 ;  /* 0x0000001f261f7220 */ /* 0x040fe20000400000 */
[--C-:B------:R-:W-:Y:S02]  /*8260*/  HADD2.F32 R43, -RZ, R74.reuse.H0_H0 ;  /* 0x2000004aff2b7230 */ /* 0x100fe40000004100 */
[C---:B------:R-:W-:Y:S01]  /*8270*/  FFMA R26, R41.reuse, R45, R26 ;  /* 0x0000002d291a7223 */ /* 0x040fe2000000001a */
        /* <DEDUP_REMOVED lines=30> */
[----:B------:R-:W-:Y:S02]  /*8460*/  UIADD3 UR13, UPT, UPT, UR49, 0x20, URZ ;  /* 0x00000020310d7890 */ /* 0x000fe4000fffe0ff */
[----:B------:R-:W-:Y:S01]  /*8470*/  UIADD3 UR12, UPT, UPT, UR43, 0x2200, URZ ;  /* 0x000022002b0c7890 */ /* 0x000fe2000fffe0ff */
[----:B------:R-:W-:Y:S01]  /*8480*/  UMOV UR14, UR50 ;  /* 0x00000032000e7c82 */ /* 0x000fe20008000000 */
[----:B------:R-:W-:Y:S01]  /*8490*/  UMOV UR15, UR36 ;  /* 0x00000024000f7c82 */ /* 0x000fe20008000000 */
[----:B------:R-:W-:Y:S02]  /*84a0*/  UIADD3 UR9, UPT, UPT, UR49, 0xa0, URZ ;  /* 0x000000a031097890 */ /* 0x000fe4000fffe0ff */
[----:B------:R-:W-:Y:S01]  /*84b0*/  UIADD3 UR8, UPT, UPT, UR43, 0x3200, URZ ;  /* 0x000032002b087890 */ /* 0x000fe2000fffe0ff */
[----:B------:R-:W-:Y:S01]  /*84c0*/  UMOV UR10, UR50 ;  /* 0x00000032000a7c82 */ /* 0x000fe20008000000 */
[----:B------:R-:W-:Y:S01]  /*84d0*/  UMOV UR11, UR36 ;  /* 0x00000024000b7c82 */ /* 0x000fe20008000000 */
[----:B---3--:R-:W-:Y:S04]  /*84e0*/  UIADD3 UR4, UP0, UPT, UR6, 0x680, URZ ;  /* 0x0000068006047890 */ /* 0x008fe8000ff1e0ff */
[----:B------:R-:W-:Y:S09]  /*84f0*/  UIADD3.X UR5, UPT, UPT, URZ, UR7, URZ, UP0, !UPT ;  /* 0x00000007ff057290 */ /* 0x000ff200087fe4ff */
[----:B------:R3:W-:Y:S01]  /*8500*/  UTMASTG.3D [UR12], [UR4] ;  /* 0x0000000c040073b5 */ /* 0x0007e20008010000 */
[----:B------:R3:W-:Y:S01]  /*8510*/  UTMASTG.3D [UR8], [UR4] ;  /* 0x00000008040073b5 */ /* 0x0007e20008010000 */
[----:B------:R0:W-:Y:S01]  /*8520*/  UTMACMDFLUSH ;  /* 0x00000000000079b7 */ /* 0x0001e20000000000 */
[----:B---3--:R-:W-:Y:S04]  /*8530*/  DEPBAR.LE SB0, 0x1 ;  /* 0x000080400000791a */ /* 0x008fe80000000000 */
.L_x_130:
[----:B------:R-:W-:Y:S05]  /*8540*/  BSYNC.RECONVERGENT B0 ;  /* 0x0000000000007941 */ /* 0x000fea0003800200 */
.L_x_129:
[----:B------:R-:W-:Y:S01]  /*8550*/  BAR.SYNC.DEFER_BLOCKING 0x1, 0x80 ;  /* 0x0042000000007b1d */ /* 0x000fe20000010000 */
[----:B------:R-:W-:Y:S04]  /*8560*/  UIADD3 UR4, UPT, UPT, UR46, 0x1, URZ ;  /* 0x000000012e047890 */ /* 0x000fe8000fffe0ff */
[----:B------:R-:W-:Y:S04]  /*8570*/  UISETP.NE.AND UP0, UPT, UR4, 0x4, UPT ;  /* 0x000000040400788c */ /* 0x000fe8000bf05270 */
[----:B------:R-:W-:Y:S01]  /*8580*/  USEL UR44, UR4, URZ, UP0 ;  /* 0x000000ff042c7287 */ /* 0x000fe20008000000 */
[----:B------:R3:W-:Y:S01]  /*8590*/  @P6 SYNCS.ARRIVE.TRANS64.RED.A1T0 RZ, [R61+URZ], RZ ;  /* 0x000000ff3dff69a7 */ /* 0x0007e200081004ff */
[----:B------:R-:W-:Y:S01]  /*85a0*/  BSSY B1, `(.L_x_131) ;  /* 0x0000017000017945 */ /* 0x000fe20003800000 */
[----:B------:R-:W4:Y:S02]  /*85b0*/  @P6 SYNCS.PHASECHK.TRANS64.TRYWAIT P0, [R62+URZ+0x40], R63 ;  /* 0x0000403f3e0065a7 */ /* 0x000f2400080011ff */
[----:B----4-:R-:W-:Y:S01]  /*85c0*/  @P6 SEL R47, RZ, 0x1, !P0 ;  /* 0x00000001ff2f6807 */ /* 0x010fe20004000000 */
[----:B---3--:R-:W-:Y:S06]  /*85d0*/  @!P6 BRA `(.L_x_132) ;  /* 0x00000000004ce947 */ /* 0x008fec0003800000 */
        /* <DEDUP_REMOVED lines=9> */
[----:B------:R-:W-:Y:S04]  /*8670*/  SHF.L.U32 R5, R90, 0x1f, RZ ;  /* 0x0000001f5a057819 */ /* 0x000fe800000006ff */
[----:B------:R-:W3:Y:S02]  /*8680*/  SYNCS.PHASECHK.TRANS64.TRYWAIT P0, [R62+URZ+0x40], R5 ;  /* 0x000040053e0075a7 */ /* 0x000ee400080011ff */
[----:B---3--:R-:W-:Y:S05]  /*8690*/  @!P0 BRA `(.L_x_135) ;  /* 0x0000002400ec8947 */ /* 0x008fea0003800000 */
.L_x_134:
[----:B------:R-:W-:Y:S05]  /*86a0*/  BSYNC B0 ;  /* 0x0000000000007941 */ /* 0x000fea0003800000 */
.L_x_133:
[----:B------:R-:W-:Y:S02]  /*86b0*/  ISETP.NE.AND P0, PT, R60, RZ, PT ;  /* 0x000000ff3c00720c */ /* 0x000fe40003f05270 */
[----:B------:R-:W-:Y:S11]  /*86c0*/  IADD3 R46, PT, PT, R46, 0x1, RZ ;  /* 0x000000012e2e7810 */ /* 0x000ff60007ffe0ff */
[----:B------:R4:W1:Y:S04]  /*86d0*/  @P0 LDS.128 R48, [R4] ;  /* 0x0000000004300984 */ /* 0x0008680000000c00 */
[----:B------:R4:W1:Y:S04]  /*86e0*/  @P0 LDS.128 R56, [R3+0x10] ;  /* 0x0000100003380984 */ /* 0x0008680000000c00 */
[----:B------:R4:W1:Y:S04]  /*86f0*/  @P0 LDS.128 R64, [R2+0x20] ;  /* 0x0000200002400984 */ /* 0x0008680000000c00 */
[----:B------:R4:W1:Y:S02]  /*8700*/  @P0 LDS.128 R72, [R0+0x30] ;  /* 0x0000300000480984 */ /* 0x0008640000000c00 */
.L_x_132:
[----:B------:R-:W-:Y:S05]  /*8710*/  BSYNC B1 ;  /* 0x0000000000017941 */ /* 0x000fea0003800000 */
.L_x_131:
[----:B----4-:R-:W-:Y:S05]  /*8720*/  VIADD R0, R39, 0x40 ;  /* 0x0000004027007836 */ /* 0x010fea0000000000 */
        /* <DEDUP_REMOVED lines=9> */
[----:B------:R-:W4:Y:S01]  /*87c0*/  LDCU.64 UR6, c[0x4][0x78] ;  /* 0x01000f00ff0677ac */ /* 0x000f220008000a00 */
[----:B------:R-:W1:Y:S01]  /*87d0*/  LDC.64 R2, c[0x4][R3] ;  /* 0x0100000003027b82 */ /* 0x000e620000000a00 */
[----:B------:R-:W5:Y:S01]  /*87e0*/  LDCU.64 UR4, c[0x4][0x10] ;  /* 0x01000200ff0477ac */ /* 0x000f620008000a00 */
[----:B---3--:R-:W-:Y:S01]  /*87f0*/  MOV R5, UR9 ;  /* 0x0000000900057c02 */ /* 0x008fe20008000f00 */
[----:B------:R-:W-:Y:S01]  /*8800*/  IMAD.U32 R4, RZ, RZ, UR8 ;  /* 0x00000008ff047e24 */ /* 0x000fe2000f8e00ff */
[----:B----4-:R-:W-:Y:S01]  /*8810*/  MOV R7, UR7 ;  /* 0x0000000700077c02 */ /* 0x010fe20008000f00 */
[----:B------:R-:W-:Y:S01]  /*8820*/  IMAD.U32 R6, RZ, RZ, UR6 ;  /* 0x00000006ff067e24 */ /* 0x000fe2000f8e00ff */
[----:B-----5:R-:W-:Y:S01]  /*8830*/  MOV R11, UR5 ;  /* 0x00000005000b7c02 */ /* 0x020fe20008000f00 */
[----:B------:R-:W-:Y:S02]  /*8840*/  IMAD.U32 R10, RZ, RZ, UR4 ;  /* 0x00000004ff0a7e24 */ /* 0x000fe4000f8e00ff */
[----:B------:R-:W-:Y:S07]  /*8850*/  LEPC R20, `(.L_x_136) ;  /* 0x000000001014794e */ /* 0x000fee0000000000 */
[----:B-12---:R-:W-:Y:S05]  /*8860*/  CALL.ABS.NOINC R2 ;  /* 0x0000000002007343 */ /* 0x006fea0003c00000 */
.L_x_136:
        /* <DEDUP_REMOVED lines=12> */
[----:B---3--:R-:W-:Y:S02]  /*8930*/  LEA R62, R46, UR43, 0x3 ;  /* 0x0000002b2e3e7c11 */ /* 0x008fe4000f8e18ff */
[----:B------:R-:W1:Y:S02]  /*8940*/  LDTM.x32 R4, tmem[UR4+0x40] ;  /* 0x00004004000479ee */ /* 0x000e6400082c0000 */
        /* <DEDUP_REMOVED lines=138> */
.L_x_138:
[----:B------:R-:W-:Y:S05]  /*91f0*/  BSYNC.RECONVERGENT B0 ;  /* 0x0000000000007941 */ /* 0x000fea0003800200 */
.L_x_137:
        /* <DEDUP_REMOVED lines=21> */
.L_x_142:
[----:B------:R-:W-:Y:S05]  /*9350*/  BSYNC B0 ;  /* 0x0000000000007941 */ /* 0x000fea0003800000 */
.L_x_141:
[----:B------:R-:W-:Y:S11]  /*9360*/  ISETP.NE.AND P0, PT, R60, RZ, PT ;  /* 0x000000ff3c00720c */ /* 0x000ff60003f05270 */
[----:B------:R-:W-:Y:S02]  /*9370*/  @!UPT UIADD3 URZ, UPT, UPT, URZ, URZ, URZ ;  /* 0x000000fffffff290 */ /* 0x000fe4000fffe0ff */
[----:B------:R4:W1:Y:S04]  /*9380*/  @P0 LDS.128 R48, [R3] ;  /* 0x0000000003300984 */ /* 0x0008680000000c00 */
[----:B------:R4:W1:Y:S04]  /*9390*/  @P0 LDS.128 R56, [R2+0x10] ;  /* 0x0000100002380984 */ /* 0x0008680000000c00 */
[----:B------:R4:W1:Y:S04]  /*93a0*/  @P0 LDS.128 R64, [R0+0x20] ;  /* 0x0000200000400984 */ /* 0x0008680000000c00 */
[----:B------:R4:W1:Y:S02]  /*93b0*/  @P0 LDS.128 R72, [R46+0x30] ;  /* 0x000030002e480984 */ /* 0x0008640000000c00 */
.L_x_140:
[----:B------:R-:W-:Y:S05]  /*93c0*/  BSYNC B1 ;  /* 0x0000000000017941 */ /* 0x000fea0003800000 */
.L_x_139:
        /* <DEDUP_REMOVED lines=21> */
.L_x_144:
[----:B------:R-:W-:Y:S01]  /*9520*/  ISETP.NE.AND P0, PT, R95, RZ, PT ;  /* 0x000000ff5f00720c */ /* 0x000fe20003f05270 */
[----:B------:R-:W-:Y:S05]  /*9530*/  WARPSYNC.ALL ;  /* 0x0000000000007948 */ /* 0x000fea0003800000 */
[----:B------:R-:W-:Y:S01]  /*9540*/  R2UR UR4, R39 ;  /* 0x00000000270472ca */ /* 0x000fe200000e0000 */
[--C-:B-1----:R-:W-:Y:S01]  /*9550*/  HADD2.F32 R40, -RZ, R48.reuse.H0_H0 ;  /* 0x20000030ff287230 */ /* 0x102fe20000004100 */
[----:B------:R-:W-:Y:S01]  /*9560*/  IADD3 R99, PT, PT, R99, 0xd0, RZ ;  /* 0x000000d063637810 */ /* 0x000fe20007ffe0ff */
[----:B------:R-:W-:Y:S01]  /*9570*/  HADD2.F32 R42, -RZ, R48.H1_H1 ;  /* 0x30000030ff2a7230 */ /* 0x000fe20000004100 */
[----:B------:R-:W-:Y:S01]  /*9580*/  BSSY.RECONVERGENT B0, `(.L_x_145) ;  /* 0x000008e000007945 */ /* 0x000fe20003800200 */
[--C-:B------:R-:W-:Y:S01]  /*9590*/  HADD2.F32 R43, -RZ, R49.reuse.H0_H0 ;  /* 0x20000031ff2b7230 */ /* 0x100fe20000004100 */
[----:B------:R-:W-:Y:S01]  /*95a0*/  LOP3.LUT R99, R99, 0xfefffff8, RZ, 0xc0, !PT ;  /* 0xfefffff863637812 */ /* 0x000fe200078ec0ff */
[----:B------:R-:W-:Y:S02]  /*95b0*/  HADD2.F32 R44, -RZ, R49.H1_H1 ;  /* 0x30000031ff2c7230 */ /* 0x000fe40000004100 */
[--C-:B------:R-:W-:Y:S02]  /*95c0*/  HADD2.F32 R45, -RZ, R50.reuse.H0_H0 ;  /* 0x20000032ff2d7230 */ /* 0x100fe40000004100 */
[----:B------:R-:W-:Y:S02]  /*95d0*/  HADD2.F32 R46, -RZ, R50.H1_H1 ;  /* 0x30000032ff2e7230 */ /* 0x000fe40000004100 */
[----:B---3--:R-:W1:Y:S01]  /*95e0*/  LDTM.x32 R4, tmem[UR4+0x60] ;  /* 0x00006004000479ee */ /* 0x008e6200082c0000 */
[----:B------:R-:W-:Y:S01]  /*95f0*/  NOP ;  /* 0x0000000000007918 */ /* 0x000fe20000000000 */
[----:B-1----:R1:W-:Y:S01]  /*9600*/  SYNCS.ARRIVE.TRANS64.RED.A1T0 RZ, [R99+URZ], RZ ;  /* 0x000000ff63ff79a7 */ /* 0x0023e200081004ff */
[--C-:B------:R-:W-:Y:S02]  /*9610*/  HADD2.F32 R47, -RZ, R51.reuse.H0_H0 ;  /* 0x20000033ff2f7230 */ /* 0x100fe40000004100 */
[----:B------:R-:W-:Y:S02]  /*9620*/  HADD2.F32 R48, -RZ, R51.H1_H1 ;  /* 0x30000033ff307230 */ /* 0x000fe40000004100 */
        /* <DEDUP_REMOVED lines=9> */
[C---:B------:R-:W-:Y:S01]  /*96c0*/  FMUL R4, R38.reuse, R4 ;  /* 0x0000000426047220 */ /* 0x040fe20000400000 */
[C---:B------:R-:W-:Y:S01]  /*96d0*/  FMUL R5, R38.reuse, R5 ;  /* 0x0000000526057220 */ /* 0x040fe20000400000 */
[C---:B------:R-:W-:Y:S01]  /*96e0*/  FMUL R6, R38.reuse, R6 ;  /* 0x0000000626067220 */ /* 0x040fe20000400000 */
[C---:B------:R-:W-:Y:S01]  /*96f0*/  FMUL R7, R38.reuse, R7 ;  /* 0x0000000726077220 */ /* 0x040fe20000400000 */
[C---:B------:R-:W-:Y:S01]  /*9700*/  FFMA R4, R41.reuse, R40, R4 ;  /* 0x0000002829047223 */ /* 0x040fe20000000004 */
[C---:B------:R-:W-:Y:S01]  /*9710*/  FFMA R5, R41.reuse, R42, R5 ;  /* 0x0000002a29057223 */ /* 0x040fe20000000005 */
[C---:B------:R-:W-:Y:S01]  /*9720*/  FFMA R6, R41.reuse, R43, R6 ;  /* 0x0000002b29067223 */ /* 0x040fe20000000006 */
[----:B------:R-:W-:Y:S01]  /*9730*/  FFMA R7, R41, R44, R7 ;  /* 0x0000002c29077223 */ /* 0x000fe20000000007 */
[C---:B------:R-:W-:Y:S01]  /*9740*/  FMUL R8, R38.reuse, R8 ;  /* 0x0000000826087220 */ /* 0x040fe20000400000 */
[C---:B------:R-:W-:Y:S01]  /*9750*/  FMUL R9, R38.reuse, R9 ;  /* 0x0000000926097220 */ /* 0x040fe20000400000 */
[----:B------:R-:W-:Y:S01]  /*9760*/  F2FP.F16.F32.PACK_AB R100, R5, R4 ;  /* 0x000000040564723e */ /* 0x000fe200000000ff */
[C---:B------:R-:W-:Y:S01]  /*9770*/  FMUL R10, R38.reuse, R10 ;  /* 0x0000000a260a7220 */ /* 0x040fe20000400000 */
[----:B------:R-:W-:Y:S01]  /*9780*/  F2FP.F16.F32.PACK_AB R101, R7, R6 ;  /* 0x000000060765723e */ /* 0x000fe200000000ff */
[C---:B------:R-:W-:Y:S01]  /*9790*/  FFMA R8, R41.reuse, R45, R8 ;  /* 0x0000002d29087223 */ /* 0x040fe20000000008 */
[C---:B------:R-:W-:Y:S01]  /*97a0*/  FFMA R9, R41.reuse, R46, R9 ;  /* 0x0000002e29097223 */ /* 0x040fe20000000009 */
[----:B------:R-:W-:Y:S01]  /*97b0*/  FFMA R10, R41, R47, R10 ;  /* 0x0000002f290a7223 */ /* 0x000fe2000000000a */
[C---:B------:R-:W-:Y:S01]  /*97c0*/  FMUL R11, R38.reuse, R11 ;  /* 0x0000000b260b7220 */ /* 0x040fe20000400000 */
[C---:B------:R-:W-:Y:S01]  /*97d0*/  FMUL R0, R38.reuse, R12 ;  /* 0x0000000c26007220 */ /* 0x040fe20000400000 */
[C---:B------:R-:W-:Y:S01]  /*97e0*/  FMUL R2, R38.reuse, R13 ;  /* 0x0000000d26027220 */ /* 0x040fe20000400000 */
[----:B------:R-:W-:Y:S01]  /*97f0*/  F2FP.F16.F32.PACK_AB R102, R9, R8 ;  /* 0x000000080966723e */ /* 0x000fe200000000ff */
[C---:B------:R-:W-:Y:S01]  /*9800*/  FFMA R11, R41.reuse, R48, R11 ;  /* 0x00000030290b7223 */ /* 0x040fe2000000000b */
[C---:B------:R-:W-:Y:S01]  /*9810*/  FFMA R0, R41.reuse, R49, R0 ;  /* 0x0000003129007223 */ /* 0x040fe20000000000 */
[C---:B------:R-:W-:Y:S01]  /*9820*/  FFMA R2, R41.reuse, R51, R2 ;  /* 0x0000003329027223 */ /* 0x040fe20000000002 */
[C---:B------:R-:W-:Y:S01]  /*9830*/  FMUL R3, R38.reuse, R14 ;  /* 0x0000000e26037220 */ /* 0x040fe20000400000 */
[C---:B------:R-:W-:Y:S01]  /*9840*/  FMUL R15, R38.reuse, R15 ;  /* 0x0000000f260f7220 */ /* 0x040fe20000400000 */
[C---:B------:R-:W-:Y:S01]  /*9850*/  FMUL R12, R38.reuse, R16 ;  /* 0x00000010260c7220 */ /* 0x040fe20000400000 */
[C---:B------:R-:W-:Y:S01]  /*9860*/  FMUL R13, R38.reuse, R17 ;  /* 0x00000011260d7220 */ /* 0x040fe20000400000 */
[C---:B------:R-:W-:Y:S01]  /*9870*/  FFMA R3, R41.reuse, R50, R3 ;  /* 0x0000003229037223 */ /* 0x040fe20000000003 */
[C---:B------:R-:W-:Y:S01]  /*9880*/  FMUL R14, R38.reuse, R18 ;  /* 0x00000012260e7220 */ /* 0x040fe20000400000 */
[----:B------:R-:W-:Y:S01]  /*9890*/  FFMA R15, R41, R52, R15 ;  /* 0x00000034290f7223 */ /* 0x000fe2000000000f */
[C---:B------:R-:W-:Y:S01]  /*98a0*/  FMUL R19, R38.reuse, R19 ;  /* 0x0000001326137220 */ /* 0x040fe20000400000 */
[----:B------:R-:W-:Y:S01]  /*98b0*/  F2FP.F16.F32.PACK_AB R103, R11, R10 ;  /* 0x0000000a0b67723e */ /* 0x000fe200000000ff */
[C---:B------:R-:W-:Y:S01]  /*98c0*/  FFMA R12, R41.reuse, R53, R12 ;  /* 0x00000035290c7223 */ /* 0x040fe2000000000c */
[----:B------:R-:W-:Y:S02]  /*98d0*/  HADD2.F32 R58, -RZ, R64.H1_H1 ;  /* 0x30000040ff3a7230 */ /* 0x000fe40000004100 */
[C---:B------:R-:W-:Y:S01]  /*98e0*/  FMUL R16, R38.reuse, R20 ;  /* 0x0000001426107220 */ /* 0x040fe20000400000 */
[C---:B------:R-:W-:Y:S01]  /*98f0*/  FFMA R13, R41.reuse, R54, R13 ;  /* 0x00000036290d7223 */ /* 0x040fe2000000000d */
[----:B------:R1:W-:Y:S01]  /*9900*/  STS.128 [R93+0x6000], R100 ;  /* 0x006000645d007388 */ /* 0x0003e20000000c00 */
[--C-:B------:R-:W-:Y:S02]  /*9910*/  HADD2.F32 R59, -RZ, R65.reuse.H0_H0 ;  /* 0x20000041ff3b7230 */ /* 0x100fe40000004100 */
[C---:B------:R-:W-:Y:S01]  /*9920*/  FMUL R17, R38.reuse, R21 ;  /* 0x0000001526117220 */ /* 0x040fe20000400000 */
[C---:B------:R-:W-:Y:S01]  /*9930*/  FFMA R14, R41.reuse, R55, R14 ;  /* 0x00000037290e7223 */ /* 0x040fe2000000000e */
[----:B------:R-:W-:Y:S02]  /*9940*/  HADD2.F32 R60, -RZ, R65.H1_H1 ;  /* 0x30000041ff3c7230 */ /* 0x000fe40000004100 */
[C---:B------:R-:W-:Y:S01]  /*9950*/  FMUL R18, R38.reuse, R22 ;  /* 0x0000001626127220 */ /* 0x040fe20000400000 */
[C---:B------:R-:W-:Y:S01]  /*9960*/  FFMA R19, R41.reuse, R56, R19 ;  /* 0x0000003829137223 */ /* 0x040fe20000000013 */
        /* <DEDUP_REMOVED lines=13> */
[----:B------:R-:W-:Y:S01]  /*9a40*/  FMUL R27, R38, R27 ;  /* 0x0000001b261b7220 */ /* 0x000fe20000400000 */
[----:B------:R-:W-:Y:S01]  /*9a50*/  F2FP.F16.F32.PACK_AB R104, R2, R0 ;  /* 0x000000000268723e */ /* 0x000fe200000000ff */
[----:B------:R-:W-:Y:S01]  /*9a60*/  FFMA R20, R41, R61, R20 ;  /* 0x0000003d29147223 */ /* 0x000fe20000000014 */
[----:B------:R-:W-:Y:S01]  /*9a70*/  F2FP.F16.F32.PACK_AB R105, R15, R3 ;  /* 0x000000030f69723e */ /* 0x000fe200000000ff */
[----:B------:R-:W-:Y:S01]  /*9a80*/  HADD2.F32 R66, -RZ, R72.H1_H1 ;  /* 0x30000048ff427230 */ /* 0x000fe20000004100 */
[----:B------:R-:W-:Y:S01]  /*9a90*/  F2FP.F16.F32.PACK_AB R106, R13, R12 ;  /* 0x0000000c0d6a723e */ /* 0x000fe200000000ff */
[C---:B------:R-:W-:Y:S01]  /*9aa0*/  FMUL R24, R38.reuse, R28 ;  /* 0x0000001c26187220 */ /* 0x040fe20000400000 */
[----:B------:R-:W-:Y:S01]  /*9ab0*/  F2FP.F16.F32.PACK_AB R107, R19, R14 ;  /* 0x0000000e136b723e */ /* 0x000fe200000000ff */
[C---:B------:R-:W-:Y:S01]  /*9ac0*/  FFMA R21, R41.reuse, R62, R21 ;  /* 0x0000003e29157223 */ /* 0x040fe20000000015 */
[--C-:B------:R-:W-:Y:S02]  /*9ad0*/  HADD2.F32 R67, -RZ, R73.reuse.H0_H0 ;  /* 0x20000049ff437230 */ /* 0x100fe40000004100 */
[C---:B------:R-:W-:Y:S01]  /*9ae0*/  FMUL R25, R38.reuse, R29 ;  /* 0x0000001d26197220 */ /* 0x040fe20000400000 */
[C---:B------:R-:W-:Y:S01]  /*9af0*/  FFMA R22, R41.reuse, R63, R22 ;  /* 0x0000003f29167223 */ /* 0x040fe20000000016 */
[----:B------:R1:W-:Y:S01]  /*9b00*/  STS.128 [R92+0x6010], R104 ;  /* 0x006010685c007388 */ /* 0x0003e20000000c00 */
        /* <DEDUP_REMOVED lines=53> */
.L_x_146:
[----:B------:R-:W-:Y:S05]  /*9e60*/  BSYNC.RECONVERGENT B0 ;  /* 0x0000000000007941 */ /* 0x000fea0003800200 */
.L_x_145:
[----:B------:R-:W-:Y:S01]  /*9e70*/  BAR.SYNC.DEFER_BLOCKING 0x1, 0x80 ;  /* 0x0042000000007b1d */ /* 0x000fe20000010000 */
[----:B------:R-:W-:Y:S01]  /*9e80*/  UISETP.NE.AND UP0, UPT, UR52, -0x4, UPT ;  /* 0xfffffffc3400788c */ /* 0x000fe2000bf05270 */
[----:B------:R-:W-:Y:S08]  /*9e90*/  IADD3 R0, PT, PT, R36, 0x1, RZ ;  /* 0x0000000124007810 */ /* 0x000ff00007ffe0ff */
[----:B------:R-:W-:Y:S05]  /*9ea0*/  BRA.U !UP0, `(.L_x_147) ;  /* 0x0000000108287547 */ /* 0x000fea000b800000 */
[----:B------:R-:W-:Y:S01]  /*9eb0*/  ISETP.NE.AND P0, PT, R98, RZ, PT ;  /* 0x000000ff6200720c */ /* 0x000fe20003f05270 */
[----:B------:R-:W-:Y:S01]  /*9ec0*/  IMAD.U32 R3, RZ, RZ, UR46 ;  /* 0x0000002eff037e24 */ /* 0x000fe2000f8e00ff */
[----:B------:R-:W-:Y:S01]  /*9ed0*/  UIADD3 UR4, UPT, UPT, UR46, 0x1, URZ ;  /* 0x000000012e047890 */ /* 0x000fe2000fffe0ff */
[----:B------:R-:W-:Y:S03]  /*9ee0*/  IMAD.U32 R2, RZ, RZ, UR47 ;  /* 0x0000002fff027e24 */ /* 0x000fe6000f8e00ff */
[----:B------:R-:W-:Y:S04]  /*9ef0*/  UISETP.NE.AND UP0, UPT, UR4, 0x4, UPT ;  /* 0x000000040400788c */ /* 0x000fe8000bf05270 */
[----:B------:R-:W-:Y:S03]  /*9f00*/  USEL UR46, UR4, URZ, UP0 ;  /* 0x000000ff042e7287 */ /* 0x000fe60008000000 */
[----:B------:R-:W-:Y:S05]  /*9f10*/  @P0 LEA R3, R3, UR43, 0x3 ;  /* 0x0000002b03030c11 */ /* 0x000fea000f8e18ff */
[----:B------:R-:W-:Y:S05]  /*9f20*/  @P0 VIADD R3, R3, 0x60 ;  /* 0x0000006003030836 */ /* 0x000fea0000000000 */
[----:B------:R-:W-:Y:S04]  /*9f30*/  @P0 PRMT R2, R2, 0x654, R3 ;  /* 0x0000065402020816 */ /* 0x000fe80000000003 */
[----:B------:R3:W-:Y:S03]  /*9f40*/  @P0 SYNCS.ARRIVE.TRANS64.RED.A1T0 RZ, [R2+URZ], RZ ;  /* 0x000000ff02ff09a7 */ /* 0x0007e600081004ff */
.L_x_147:
[----:B------:R-:W-:Y:S01]  /*9f50*/  R2UR UR4, R82 ;  /* 0x00000000520472ca */ /* 0x000fe200000e0000 */
[----:B------:R-:W-:Y:S01]  /*9f60*/  UISETP.NE.AND UP0, UPT, UR62, URZ, UPT ;  /* 0x000000ff3e00728c */ /* 0x000fe2000bf05270 */
[----:B------:R-:W-:Y:S01]  /*9f70*/  ISETP.NE.AND P0, PT, R86, 0x2, PT ;  /* 0x000000025600780c */ /* 0x000fe20003f05270 */
[----:B------:R-:W-:Y:S01]  /*9f80*/  UIADD3 UR26, UPT, UPT, UR38, UR63, URZ ;  /* 0x0000003f261a7290 */ /* 0x000fe2000fffe0ff */
[----:B------:R-:W-:Y:S01]  /*9f90*/  ISETP.NE.AND P1, PT, R0, 0x4, PT ;  /* 0x000000040000780c */ /* 0x000fe20003f25270 */
[----:B------:R-:W-:Y:S01]  /*9fa0*/  UIADD3 UR52, UPT, UPT, UR52, 0x4, URZ ;  /* 0x0000000434347890 */ /* 0x000fe2000fffe0ff */
[----:B------:R-:W-:Y:S01]  /*9fb0*/  SEL R3, RZ, 0x1, P0 ;  /* 0x00000001ff037807 */ /* 0x000fe20000000000 */
[----:B------:R-:W-:Y:S01]  /*9fc0*/  UMOV UR36, UR61 ;  /* 0x0000003d00247c82 */ /* 0x000fe20008000000 */
[----:B---3--:R-:W-:Y:S02]  /*9fd0*/  SEL R2, RZ, 0x1, P1 ;  /* 0x00000001ff027807 */ /* 0x008fe40000800000 */
[----:B------:R-:W-:Y:S02]  /*9fe0*/  LOP3.LUT R88, R88, R3, RZ, 0x3c, !PT ;  /* 0x0000000358587212 */ /* 0x000fe400078e3cff */
[----:B------:R-:W-:Y:S01]  /*9ff0*/  LOP3.LUT R89, R89, R2, RZ, 0x3c, !PT ;  /* 0x0000000259597212 */ /* 0x000fe200078e3cff */
[----:B------:R-:W-:Y:S01]  /*a000*/  UIADD3 UR27, UPT, UPT, UR37, UR4, URZ ;  /* 0x00000004251b7290 */ /* 0x000fe2000fffe0ff */
[----:B------:R-:W-:Y:S02]  /*a010*/  SEL R86, R86, RZ, P0 ;  /* 0x000000ff56567207 */ /* 0x000fe40000000000 */
[----:B------:R-:W-:Y:S01]  /*a020*/  SEL R36, R0, RZ, P1 ;  /* 0x000000ff00247207 */ /* 0x000fe20000800000 */
[----:B------:R-:W-:Y:S08]  /*a030*/  BRA.U UP0, `(.L_x_148) ;  /* 0xffffffbd00907547 */ /* 0x000ff0000b83ffff */
[----:B------:R-:W-:-:S13]  /*a040*/  R2UR UR4, R83 ;  /* 0x00000000530472ca */ /* 0x000fda00000e0000 */
[----:B------:R-:W-:-:S09]  /*a050*/  UISETP.NE.AND UP0, UPT, UR4, URZ, UPT ;  /* 0x000000ff0400728c */ /* 0x000fd2000bf05270 */
[----:B------:R-:W-:Y:S05]  /*a060*/  BRA.U !UP0, `(.L_x_149) ;  /* 0x0000000108487547 */ /* 0x000fea000b800000 */
[----:B------:R-:W3:Y:S02]  /*a070*/  LDCU.64 UR4, c[0x0][0x890] ;  /* 0x00011200ff0477ac */ /* 0x000ee40008000a00 */
[----:B---3--:R-:W-:-:S04]  /*a080*/  UISETP.NE.U32.AND UP0, UPT, UR4, URZ, UPT ;  /* 0x000000ff0400728c */ /* 0x008fc8000bf05070 */
[----:B------:R-:W-:-:S09]  /*a090*/  UISETP.NE.AND.EX UP0, UPT, UR5, URZ, UPT, UP0 ;  /* 0x000000ff0500728c */ /* 0x000fd2000bf05300 */
[----:B------:R-:W-:Y:S05]  /*a0a0*/  BRA.U UP0, `(.L_x_150) ;  /* 0x00000001000c7547 */ /* 0x000fea000b800000 */
[----:B------:R-:W-:-:S13]  /*a0b0*/  FSETP.NEU.AND P0, PT, R41, RZ, PT ;  /* 0x000000ff2900720b */ /* 0x000fda0003f0d000 */
[----:B------:R-:W-:Y:S05]  /*a0c0*/  @!P0 EXIT ;  /* 0x000000000000894d */ /* 0x000fea0003800000 */
[----:B------:R-:W-:Y:S05]  /*a0d0*/  BRA `(.L_x_149) ;  /* 0x00000000002c7947 */ /* 0x000fea0003800000 */
.L_x_150:
[----:B------:R-:W-:Y:S01]  /*a0e0*/  ISETP.NE.AND P0, PT, R85, RZ, PT ;  /* 0x000000ff5500720c */ /* 0x000fe20003f05270 */
[----:B------:R-:W-:-:S12]  /*a0f0*/  BSSY.RECONVERGENT B0, `(.L_x_149) ;  /* 0x0000009000007945 */ /* 0x000fd80003800200 */
[----:B------:R-:W-:Y:S05]  /*a100*/  @P0 BRA `(.L_x_151) ;  /* 0x0000000000140947 */ /* 0x000fea0003800000 */
[----:B------:R-:W3:Y:S02]  /*a110*/  LDCU.64 UR4, c[0x0][0x888] ;  /* 0x00011100ff0477ac */ /* 0x000ee40008000a00 */
[----:B---3--:R-:W-:-:S04]  /*a120*/  ISETP.NE.U32.AND P0, PT, RZ, UR4, PT ;  /* 0x00000004ff007c0c */ /* 0x008fc8000bf05070 */
[----:B------:R-:W-:-:S13]  /*a130*/  ISETP.NE.AND.EX P0, PT, RZ, UR5, PT, P0 ;  /* 0x00000005ff007c0c */ /* 0x000fda000bf05300 */
[----:B------:R-:W-:Y:S05]  /*a140*/  @!P0 EXIT ;  /* 0x000000000000894d */ /* 0x000fea0003800000 */
[----:B------:R-:W-:Y:S05]  /*a150*/  BRA `(.L_x_152) ;  /* 0x0000000000087947 */ /* 0x000fea0003800000 */
.L_x_151:
[----:B------:R-:W-:-:S13]  /*a160*/  FSETP.NEU.AND P0, PT, R41, RZ, PT ;  /* 0x000000ff2900720b */ /* 0x000fda0003f0d000 */
[----:B------:R-:W-:Y:S05]  /*a170*/  @!P0 EXIT ;  /* 0x000000000000894d */ /* 0x000fea0003800000 */
.L_x_152:
[----:B------:R-:W-:Y:S05]  /*a180*/  BSYNC.RECONVERGENT B0 ;  /* 0x0000000000007941 */ /* 0x000fea0003800200 */
.L_x_149:
[----:B------:R-:W-:Y:S01]  /*a190*/  ULEA UR4, UR46, UR43, 0x3 ;  /* 0x0000002b2e047291 */ /* 0x000fe2000f8e18ff */
[----:B------:R-:W-:-:S04]  /*a1a0*/  DEPBAR.LE SB0, 0x0 ;  /* 0x000080000000791a */ /* 0x000fc80000000000 */
[----:B------:R-:W-:-:S04]  /*a1b0*/  UIADD3 UR4, UPT, UPT, UR4, 0x60, URZ ;  /* 0x0000006004047890 */ /* 0x000fc8000fffe0ff */
[----:B------:R-:W-:-:S09]  /*a1c0*/  UPRMT UR4, UR47, 0x654, UR4 ;  /* 0x000006542f047896 */ /* 0x000fd20008000004 */
[----:B------:R-:W-:Y:S01]  /*a1d0*/  SYNCS.ARRIVE.TRANS64.RED.A1T0 RZ, [UR4], RZ ;  /* 0x000000ffffff79a7 */ /* 0x000fe20008100404 */
[----:B------:R-:W-:Y:S05]  /*a1e0*/  EXIT ;  /* 0x000000000000794d */ /* 0x000fea0003800000 */
.L_x_24:
[----:B----4-:R4:W1:Y:S02]  /*a1f0*/  SYNCS.PHASECHK.TRANS64.TRYWAIT P0, [R3+URZ+0x100], R2 ;  /* 0x00010002030075a7 */ /* 0x01086400080011ff */
[----:B-1----:R-:W-:Y:S05]  /*a200*/  @!P0 NANOSLEEP.SYNCS 0x989680 ;  /* 0x009896800000895d */ /* 0x002fea0003900000 */
[----:B------:R-:W1:Y:S02]  /*a210*/  @!P0 SYNCS.PHASECHK.TRANS64 P0, [R3+URZ+0x100], R2 ;  /* 0x00010002030085a7 */ /* 0x000e6400080010ff */
[----:B-1----:R-:W-:Y:S05]  /*a220*/  @!P0 BRA `(.L_x_24) ;  /* 0xfffffffc00f08947 */ /* 0x002fea000383ffff */
[----:B------:R-:W-:Y:S05]  /*a230*/  BRA `(.L_x_153) ;  /* 0xffffff7400f87947 */ /* 0x000fea000383ffff */
.L_x_27:
[----:B---3--:R-:W-:-:S07]  /*a240*/  MOV R0, UR5 ;  /* 0x0000000500007c02 */ /* 0x008fce0008000f00 */
.L_x_154:
[----:B---3--:R3:W4:Y:S02]  /*a250*/  SYNCS.PHASECHK.TRANS64.TRYWAIT P0, [R0+URZ+0x20], R3 ;  /* 0x00002003000075a7 */ /* 0x00872400080011ff */
[----:B----4-:R-:W-:Y:S05]  /*a260*/  @!P0 NANOSLEEP.SYNCS 0x989680 ;  /* 0x009896800000895d */ /* 0x010fea0003900000 */
[----:B------:R-:W4:Y:S02]  /*a270*/  @!P0 SYNCS.PHASECHK.TRANS64 P0, [R0+URZ+0x20], R3 ;  /* 0x00002003000085a7 */ /* 0x000f2400080010ff */
[----:B----4-:R-:W-:Y:S05]  /*a280*/  @!P0 BRA `(.L_x_154) ;  /* 0xfffffffc00f08947 */ /* 0x010fea000383ffff */
[----:B------:R-:W-:Y:S05]  /*a290*/  BRA `(.L_x_26) ;  /* 0xffffff7800507947 */ /* 0x000fea000383ffff */
.L_x_36:
[----:B-1----:R-:W-:-:S07]  /*a2a0*/  MOV R0, UR6 ;  /* 0x0000000600007c02 */ /* 0x002fce0008000f00 */
.L_x_155:
[----:B-1----:R1:W2:Y:S02]  /*a2b0*/  SYNCS.PHASECHK.TRANS64.TRYWAIT P0, [R0+URZ+0x20], R3 ;  /* 0x00002003000075a7 */ /* 0x0022a400080011ff */
[----:B--2---:R-:W-:Y:S05]  /*a2c0*/  @!P0 NANOSLEEP.SYNCS 0x989680 ;  /* 0x009896800000895d */ /* 0x004fea0003900000 */
[----:B------:R-:W2:Y:S02]  /*a2d0*/  @!P0 SYNCS.PHASECHK.TRANS64 P0, [R0+URZ+0x20], R3 ;  /* 0x00002003000085a7 */ /* 0x000ea400080010ff */
[----:B--2---:R-:W-:Y:S05]  /*a2e0*/  @!P0 BRA `(.L_x_155) ;  /* 0xfffffffc00f08947 */ /* 0x004fea000383ffff */
[----:B------:R-:W-:Y:S05]  /*a2f0*/  BRA `(.L_x_35) ;  /* 0xffffff7c005c7947 */ /* 0x000fea000383ffff */
.L_x_43:
[----:B-1----:R1:W4:Y:S02]  /*a300*/  SYNCS.PHASECHK.TRANS64.TRYWAIT P0, [R3+URZ+0x90], R0 ;  /* 0x00009000030075a7 */ /* 0x00232400080011ff */
[----:B----4-:R-:W-:Y:S05]  /*a310*/  @!P0 NANOSLEEP.SYNCS 0x989680 ;  /* 0x009896800000895d */ /* 0x010fea0003900000 */
[----:B------:R-:W4:Y:S02]  /*a320*/  @!P0 SYNCS.PHASECHK.TRANS64 P0, [R3+URZ+0x90], R0 ;  /* 0x00009000030085a7 */ /* 0x000f2400080010ff */
[----:B----4-:R-:W-:Y:S05]  /*a330*/  @!P0 BRA `(.L_x_43) ;  /* 0xfffffffc00f08947 */ /* 0x010fea000383ffff */
[----:B------:R-:W-:Y:S05]  /*a340*/  BRA `(.L_x_156) ;  /* 0xffffff8000487947 */ /* 0x000fea000383ffff */
.L_x_47:
[----:B-1----:R-:W-:-:S07]  /*a350*/  MOV R0, UR4 ;  /* 0x0000000400007c02 */ /* 0x002fce0008000f00 */
.L_x_157:
[----:B-1----:R1:W2:Y:S02]  /*a360*/  SYNCS.PHASECHK.TRANS64.TRYWAIT P0, [R0+URZ], R3 ;  /* 0x00000003000075a7 */ /* 0x0022a400080011ff */
[----:B--2---:R-:W-:Y:S05]  /*a370*/  @!P0 NANOSLEEP.SYNCS 0x989680 ;  /* 0x009896800000895d */ /* 0x004fea0003900000 */
[----:B------:R-:W2:Y:S02]  /*a380*/  @!P0 SYNCS.PHASECHK.TRANS64 P0, [R0+URZ], R3 ;  /* 0x00000003000085a7 */ /* 0x000ea400080010ff */
[----:B--2---:R-:W-:Y:S05]  /*a390*/  @!P0 BRA `(.L_x_157) ;  /* 0xfffffffc00f08947 */ /* 0x004fea000383ffff */
[----:B------:R-:W-:Y:S05]  /*a3a0*/  BRA `(.L_x_158) ;  /* 0xffffff8400f07947 */ /* 0x000fea000383ffff */
.L_x_48:
[----:B------:R-:W-:-:S07]  /*a3b0*/  MOV R0, UR5 ;  /* 0x0000000500007c02 */ /* 0x000fce0008000f00 */
.L_x_159:
[----:B-1----:R1:W2:Y:S02]  /*a3c0*/  SYNCS.PHASECHK.TRANS64.TRYWAIT P0, [R0+URZ], R3 ;  /* 0x00000003000075a7 */ /* 0x0022a400080011ff */
[----:B--2---:R-:W-:Y:S05]  /*a3d0*/  @!P0 NANOSLEEP.SYNCS 0x989680 ;  /* 0x009896800000895d */ /* 0x004fea0003900000 */
[----:B------:R-:W2:Y:S02]  /*a3e0*/  @!P0 SYNCS.PHASECHK.TRANS64 P0, [R0+URZ], R3 ;  /* 0x00000003000085a7 */ /* 0x000ea400080010ff */
[----:B--2---:R-:W-:Y:S05]  /*a3f0*/  @!P0 BRA `(.L_x_159) ;  /* 0xfffffffc00f08947 */ /* 0x004fea000383ffff */
[----:B------:R-:W-:Y:S05]  /*a400*/  BRA `(.L_x_160) ;  /* 0xffffff8400fc7947 */ /* 0x000fea000383ffff */
.L_x_49:
[----:B------:R-:W-:-:S07]  /*a410*/  MOV R0, UR5 ;  /* 0x0000000500007c02 */ /* 0x000fce0008000f00 */
.L_x_161:
[----:B-1----:R1:W2:Y:S02]  /*a420*/  SYNCS.PHASECHK.TRANS64.TRYWAIT P0, [R0+URZ], R3 ;  /* 0x00000003000075a7 */ /* 0x0022a400080011ff */
[----:B--2---:R-:W-:Y:S05]  /*a430*/  @!P0 NANOSLEEP.SYNCS 0x989680 ;  /* 0x009896800000895d */ /* 0x004fea0003900000 */
[----:B------:R-:W2:Y:S02]  /*a440*/  @!P0 SYNCS.PHASECHK.TRANS64 P0, [R0+URZ], R3 ;  /* 0x00000003000085a7 */ /* 0x000ea400080010ff */
[----:B--2---:R-:W-:Y:S05]  /*a450*/  @!P0 BRA `(.L_x_161) ;  /* 0xfffffffc00f08947 */ /* 0x004fea000383ffff */
[----:B------:R-:W-:Y:S05]  /*a460*/  BRA `(.L_x_162) ;  /* 0xffffff8800087947 */ /* 0x000fea000383ffff */
.L_x_52:
[----:B--2---:R2:W3:Y:S02]  /*a470*/  SYNCS.PHASECHK.TRANS64.TRYWAIT P0, [R2+URZ+0xf0], R5 ;  /* 0x0000f005020075a7 */ /* 0x0044e400080011ff */
[----:B---3--:R-:W-:Y:S05]  /*a480*/  @!P0 NANOSLEEP.SYNCS 0x989680 ;  /* 0x009896800000895d */ /* 0x008fea0003900000 */
[----:B------:R-:W3:Y:S02]  /*a490*/  @!P0 SYNCS.PHASECHK.TRANS64 P0, [R2+URZ+0xf0], R5 ;  /* 0x0000f005020085a7 */ /* 0x000ee400080010ff */
[----:B---3--:R-:W-:Y:S05]  /*a4a0*/  @!P0 BRA `(.L_x_52) ;  /* 0xfffffffc00f08947 */ /* 0x008fea000383ffff */
[----:B------:R-:W-:Y:S05]  /*a4b0*/  BRA `(.L_x_163) ;  /* 0xffffff8800647947 */ /* 0x000fea000383ffff */
.L_x_53:
[----:B------:R-:W-:-:S07]  /*a4c0*/  MOV R2, UR4 ;  /* 0x0000000400027c02 */ /* 0x000fce0008000f00 */
.L_x_164:
[----:B--2---:R2:W3:Y:S02]  /*a4d0*/  SYNCS.PHASECHK.TRANS64.TRYWAIT P0, [R2+URZ+0xa0], R5 ;  /* 0x0000a005020075a7 */ /* 0x0044e400080011ff */
[----:B---3--:R-:W-:Y:S05]  /*a4e0*/  @!P0 NANOSLEEP.SYNCS 0x989680 ;  /* 0x009896800000895d */ /* 0x008fea0003900000 */
[----:B------:R-:W3:Y:S02]  /*a4f0*/  @!P0 SYNCS.PHASECHK.TRANS64 P0, [R2+URZ+0xa0], R5 ;  /* 0x0000a005020085a7 */ /* 0x000ee400080010ff */
[----:B---3--:R-:W-:Y:S05]  /*a500*/  @!P0 BRA `(.L_x_164) ;  /* 0xfffffffc00f08947 */ /* 0x008fea000383ffff */
[----:B------:R-:W-:Y:S05]  /*a510*/  BRA `(.L_x_165) ;  /* 0xffffff8800747947 */ /* 0x000fea000383ffff */
.L_x_54:
[----:B--2---:R2:W3:Y:S02]  /*a520*/  SYNCS.PHASECHK.TRANS64.TRYWAIT P1, [R2+URZ+0x90], R5 ;  /* 0x00009005020075a7 */ /* 0x0044e400080211ff */
[----:B---3--:R-:W-:Y:S05]  /*a530*/  @!P1 NANOSLEEP.SYNCS 0x989680 ;  /* 0x009896800000995d */ /* 0x008fea0003900000 */
[----:B------:R-:W3:Y:S02]  /*a540*/  @!P1 SYNCS.PHASECHK.TRANS64 P1, [R2+URZ+0x90], R5 ;  /* 0x00009005020095a7 */ /* 0x000ee400080210ff */
[----:B---3--:R-:W-:Y:S05]  /*a550*/  @!P1 BRA `(.L_x_54) ;  /* 0xfffffffc00f09947 */ /* 0x008fea000383ffff */
[----:B------:R-:W-:Y:S05]  /*a560*/  BRA `(.L_x_166) ;  /* 0xffffff8800a47947 */ /* 0x000fea000383ffff */
.L_x_57:
[----:B------:R-:W-:-:S07]  /*a570*/  MOV R0, UR4 ;  /* 0x0000000400007c02 */ /* 0x000fce0008000f00 */
.L_x_167:
[----:B--2---:R2:W3:Y:S02]  /*a580*/  SYNCS.PHASECHK.TRANS64.TRYWAIT P0, [R0+URZ+0xa0], R3 ;  /* 0x0000a003000075a7 */ /* 0x0044e400080011ff */
[----:B---3--:R-:W-:Y:S05]  /*a590*/  @!P0 NANOSLEEP.SYNCS 0x989680 ;  /* 0x009896800000895d */ /* 0x008fea0003900000 */
[----:B------:R-:W3:Y:S02]  /*a5a0*/  @!P0 SYNCS.PHASECHK.TRANS64 P0, [R0+URZ+0xa0], R3 ;  /* 0x0000a003000085a7 */ /* 0x000ee400080010ff */
[----:B---3--:R-:W-:Y:S05]  /*a5b0*/  @!P0 BRA `(.L_x_167) ;  /* 0xfffffffc00f08947 */ /* 0x008fea000383ffff */
[----:B------:R-:W-:Y:S05]  /*a5c0*/  BRA `(.L_x_56) ;  /* 0xffffff8800f87947 */ /* 0x000fea000383ffff */
.L_x_66:
[----:B--2---:R-:W-:-:S04]  /*a5d0*/  MOV R0, UR5 ;  /* 0x0000000500007c02 */ /* 0x004fc80008000f00 */
[----:B------:R2:W3:Y:S03]  /*a5e0*/  SYNCS.PHASECHK.TRANS64.TRYWAIT P0, [R0+URZ+0x8], R7 ;  /* 0x00000807000075a7 */ /* 0x0004e600080011ff */
[----:B---3--:R-:W-:Y:S05]  /*a5f0*/  @!P0 NANOSLEEP.SYNCS 0x989680 ;  /* 0x009896800000895d */ /* 0x008fea0003900000 */
[----:B------:R-:W3:Y:S02]  /*a600*/  @!P0 SYNCS.PHASECHK.TRANS64 P0, [R0+URZ+0x8], R7 ;  /* 0x00000807000085a7 */ /* 0x000ee400080010ff */
[----:B---3--:R-:W-:Y:S05]  /*a610*/  @!P0 BRA `(.L_x_66) ;  /* 0xfffffffc00ec8947 */ /* 0x008fea000383ffff */
[----:B------:R-:W-:Y:S05]  /*a620*/  BRA `(.L_x_65) ;  /* 0xffffff8c00ac7947 */ /* 0x000fea000383ffff */
.L_x_68:
[----:B------:R-:W-:Y:S01]  /*a630*/  BSSY B0, `(.L_x_168) ;  /* 0x0000006000007945 */ /* 0x000fe20003800000 */
[----:B------:R-:W-:-:S07]  /*a640*/  MOV R15, 0xffffffff ;  /* 0xffffffff000f7802 */ /* 0x000fce0000000f00 */
[----:B-12--5:R-:W-:Y:S05]  /*a650*/  WARPSYNC.COLLECTIVE R15, `(.L_x_169) ;  /* 0x000000000f0c7348 */ /* 0x026fea0003c00000 */
[----:B------:R-:W-:Y:S02]  /*a660*/  ELECT P6, UR79, PT ;  /* 0x00000000004f782f */ /* 0x000fe400038c0000 */
[----:B------:R-:W-:Y:S01]  /*a670*/  MOV R14, UR79 ;  /* 0x0000004f000e7c02 */ /* 0x000fe20008000f00 */
[----:B-12--5:R-:W-:Y:S10]  /*a680*/  ENDCOLLECTIVE ;  /* 0x000000000000791b */ /* 0x026ff40003800000 */
.L_x_169:
[----:B------:R-:W-:Y:S05]  /*a690*/  BSYNC B0 ;  /* 0x0000000000007941 */ /* 0x000fea0003800000 */
.L_x_168:
[----:B------:R-:W-:Y:S01]  /*a6a0*/  PLOP3.LUT P0, PT, P6, PT, PT, 0x80, 0x8 ;  /* 0x000000000008781c */ /* 0x000fe2000370f070 */
[----:B------:R-:W-:-:S12]  /*a6b0*/  BRA `(.L_x_170) ;  /* 0xffffff8c00d87947 */ /* 0x000fd8000383ffff */
.L_x_70:
[----:B--2---:R-:W-:-:S04]  /*a6c0*/  MOV R0, UR5 ;  /* 0x0000000500007c02 */ /* 0x004fc80008000f00 */
[----:B------:R2:W3:Y:S03]  /*a6d0*/  SYNCS.PHASECHK.TRANS64.TRYWAIT P0, [R0+URZ+0x8], R5 ;  /* 0x00000805000075a7 */ /* 0x0004e600080011ff */
[----:B---3--:R-:W-:Y:S05]  /*a6e0*/  @!P0 NANOSLEEP.SYNCS 0x989680 ;  /* 0x009896800000895d */ /* 0x008fea0003900000 */
[----:B------:R-:W3:Y:S02]  /*a6f0*/  @!P0 SYNCS.PHASECHK.TRANS64 P0, [R0+URZ+0x8], R5 ;  /* 0x00000805000085a7 */ /* 0x000ee400080010ff */
[----:B---3--:R-:W-:Y:S05]  /*a700*/  @!P0 BRA `(.L_x_70) ;  /* 0xfffffffc00ec8947 */ /* 0x008fea000383ffff */
[----:B------:R-:W-:Y:S05]  /*a710*/  BRA `(.L_x_69) ;  /* 0xffffff8c00dc7947 */ /* 0x000fea000383ffff */
.L_x_71:
[----:B-1----:R1:W2:Y:S02]  /*a720*/  SYNCS.PHASECHK.TRANS64.TRYWAIT P0, [R0+URZ+0x90], R5 ;  /* 0x00009005000075a7 */ /* 0x0022a400080011ff */
[----:B--2---:R-:W-:Y:S05]  /*a730*/  @!P0 NANOSLEEP.SYNCS 0x989680 ;  /* 0x009896800000895d */ /* 0x004fea0003900000 */
[----:B------:R-:W2:Y:S02]  /*a740*/  @!P0 SYNCS.PHASECHK.TRANS64 P0, [R0+URZ+0x90], R5 ;  /* 0x00009005000085a7 */ /* 0x000ea400080010ff */
[----:B--2---:R-:W-:Y:S05]  /*a750*/  @!P0 BRA `(.L_x_71) ;  /* 0xfffffffc00f08947 */ /* 0x004fea000383ffff */
[----:B------:R-:W-:Y:S05]  /*a760*/  BRA `(.L_x_171) ;  /* 0xffffff9000e87947 */ /* 0x000fea000383ffff */
.L_x_73:
[----:B------:R-:W-:-:S07]  /*a770*/  MOV R0, UR46 ;  /* 0x0000002e00007c02 */ /* 0x000fce0008000f00 */
.L_x_172:
[----:B-1----:R1:W2:Y:S02]  /*a780*/  SYNCS.PHASECHK.TRANS64.TRYWAIT P0, [R0+URZ+0xd0], R5 ;  /* 0x0000d005000075a7 */ /* 0x0022a400080011ff */
[----:B--2---:R-:W-:Y:S05]  /*a790*/  @!P0 NANOSLEEP.SYNCS 0x989680 ;  /* 0x009896800000895d */ /* 0x004fea0003900000 */
[----:B------:R-:W2:Y:S02]  /*a7a0*/  @!P0 SYNCS.PHASECHK.TRANS64 P0, [R0+URZ+0xd0], R5 ;  /* 0x0000d005000085a7 */ /* 0x000ea400080010ff */
[----:B--2---:R-:W-:Y:S05]  /*a7b0*/  @!P0 BRA `(.L_x_172) ;  /* 0xfffffffc00f08947 */ /* 0x004fea000383ffff */
[----:B------:R-:W-:Y:S05]  /*a7c0*/  BRA `(.L_x_173) ;  /* 0xffffff9400347947 */ /* 0x000fea000383ffff */
.L_x_76:
[----:B------:R-:W-:Y:S07]  /*a7d0*/  MOV R0, UR7 ;  /* 0x0000000700007c02 */ /* 0x000fee0008000f00 */
.L_x_174:
[----:B-1----:R1:W2:Y:S02]  /*a7e0*/  SYNCS.PHASECHK.TRANS64.TRYWAIT P0, [R0+URZ], R5 ;  /* 0x00000005000075a7 */ /* 0x0022a400080011ff */
[----:B--2---:R-:W-:Y:S05]  /*a7f0*/  @!P0 NANOSLEEP.SYNCS 0x989680 ;  /* 0x009896800000895d */ /* 0x004fea0003900000 */
[----:B------:R-:W2:Y:S02]  /*a800*/  @!P0 SYNCS.PHASECHK.TRANS64 P0, [R0+URZ], R5 ;  /* 0x00000005000085a7 */ /* 0x000ea400080010ff */
[----:B--2---:R-:W-:Y:S05]  /*a810*/  @!P0 BRA `(.L_x_174) ;  /* 0xfffffffc00f08947 */ /* 0x004fea000383ffff */
[----:B------:R-:W-:Y:S05]  /*a820*/  BRA `(.L_x_75) ;  /* 0xffffff9400487947 */ /* 0x000fea000383ffff */
.L_x_80:
[----:B-1----:R-:W-:-:S07]  /*a830*/  MOV R0, UR4 ;  /* 0x0000000400007c02 */ /* 0x002fce0008000f00 */
.L_x_175:
[----:B-1----:R1:W2:Y:S02]  /*a840*/  SYNCS.PHASECHK.TRANS64.TRYWAIT P0, [R0+URZ], R3 ;  /* 0x00000003000075a7 */ /* 0x0022a400080011ff */
[----:B--2---:R-:W-:Y:S05]  /*a850*/  @!P0 NANOSLEEP.SYNCS 0x989680 ;  /* 0x009896800000895d */ /* 0x004fea0003900000 */
[----:B------:R-:W2:Y:S02]  /*a860*/  @!P0 SYNCS.PHASECHK.TRANS64 P0, [R0+URZ], R3 ;  /* 0x00000003000085a7 */ /* 0x000ea400080010ff */
[----:B--2---:R-:W-:Y:S05]  /*a870*/  @!P0 BRA `(.L_x_175) ;  /* 0xfffffffc00f08947 */ /* 0x004fea000383ffff */
[----:B------:R-:W-:Y:S05]  /*a880*/  BRA `(.L_x_176) ;  /* 0xffffff98008c7947 */ /* 0x000fea000383ffff */
.L_x_81:
[----:B------:R-:W-:-:S07]  /*a890*/  MOV R0, UR5 ;  /* 0x0000000500007c02 */ /* 0x000fce0008000f00 */
.L_x_177:
[----:B-1----:R1:W2:Y:S02]  /*a8a0*/  SYNCS.PHASECHK.TRANS64.TRYWAIT P0, [R0+URZ], R3 ;  /* 0x00000003000075a7 */ /* 0x0022a400080011ff */
[----:B--2---:R-:W-:Y:S05]  /*a8b0*/  @!P0 NANOSLEEP.SYNCS 0x989680 ;  /* 0x009896800000895d */ /* 0x004fea0003900000 */
[----:B------:R-:W2:Y:S02]  /*a8c0*/  @!P0 SYNCS.PHASECHK.TRANS64 P0, [R0+URZ], R3 ;  /* 0x00000003000085a7 */ /* 0x000ea400080010ff */
[----:B--2---:R-:W-:Y:S05]  /*a8d0*/  @!P0 BRA `(.L_x_177) ;  /* 0xfffffffc00f08947 */ /* 0x004fea000383ffff */
[----:B------:R-:W-:Y:S05]  /*a8e0*/  BRA `(.L_x_178) ;  /* 0xffffff9800987947 */ /* 0x000fea000383ffff */
.L_x_82:
[----:B------:R-:W-:-:S07]  /*a8f0*/  MOV R0, UR5 ;  /* 0x0000000500007c02 */ /* 0x000fce0008000f00 */
.L_x_179:
[----:B-1----:R1:W2:Y:S02]  /*a900*/  SYNCS.PHASECHK.TRANS64.TRYWAIT P0, [R0+URZ], R3 ;  /* 0x00000003000075a7 */ /* 0x0022a400080011ff */
[----:B--2---:R-:W-:Y:S05]  /*a910*/  @!P0 NANOSLEEP.SYNCS 0x989680 ;  /* 0x009896800000895d */ /* 0x004fea0003900000 */
[----:B------:R-:W2:Y:S02]  /*a920*/  @!P0 SYNCS.PHASECHK.TRANS64 P0, [R0+URZ], R3 ;  /* 0x00000003000085a7 */ /* 0x000ea400080010ff */
[----:B--2---:R-:W-:Y:S05]  /*a930*/  @!P0 BRA `(.L_x_179) ;  /* 0xfffffffc00f08947 */ /* 0x004fea000383ffff */
[----:B------:R-:W-:Y:S05]  /*a940*/  BRA `(.L_x_180) ;  /* 0xffffff9800a47947 */ /* 0x000fea000383ffff */
.L_x_85:
[----:B------:R-:W-:-:S07]  /*a950*/  MOV R0, UR41 ;  /* 0x0000002900007c02 */ /* 0x000fce0008000f00 */
.L_x_181:
[----:B-1----:R1:W2:Y:S02]  /*a960*/  SYNCS.PHASECHK.TRANS64.TRYWAIT P1, [R0+URZ+0x110], R3 ;  /* 0x00011003000075a7 */ /* 0x0022a400080211ff */
[----:B--2---:R-:W-:Y:S05]  /*a970*/  @!P1 NANOSLEEP.SYNCS 0x989680 ;  /* 0x009896800000995d */ /* 0x004fea0003900000 */
[----:B------:R-:W2:Y:S02]  /*a980*/  @!P1 SYNCS.PHASECHK.TRANS64 P1, [R0+URZ+0x110], R3 ;  /* 0x00011003000095a7 */ /* 0x000ea400080210ff */
[----:B--2---:R-:W-:Y:S05]  /*a990*/  @!P1 BRA `(.L_x_181) ;  /* 0xfffffffc00f09947 */ /* 0x004fea000383ffff */
[----:B------:R-:W-:Y:S05]  /*a9a0*/  BRA `(.L_x_182) ;  /* 0xffffff9800f07947 */ /* 0x000fea000383ffff */
.L_x_90:
[----:B--2---:R2:W3:Y:S02]  /*a9b0*/  SYNCS.PHASECHK.TRANS64.TRYWAIT P0, [R8+URZ+0x90], R5 ;  /* 0x00009005080075a7 */ /* 0x0044e400080011ff */
[----:B---3--:R-:W-:Y:S05]  /*a9c0*/  @!P0 NANOSLEEP.SYNCS 0x989680 ;  /* 0x009896800000895d */ /* 0x008fea0003900000 */
[----:B------:R-:W3:Y:S02]  /*a9d0*/  @!P0 SYNCS.PHASECHK.TRANS64 P0, [R8+URZ+0x90], R5 ;  /* 0x00009005080085a7 */ /* 0x000ee400080010ff */
[----:B---3--:R-:W-:Y:S05]  /*a9e0*/  @!P0 BRA `(.L_x_90) ;  /* 0xfffffffc00f08947 */ /* 0x008fea000383ffff */
[----:B------:R-:W-:Y:S05]  /*a9f0*/  BRA `(.L_x_183) ;  /* 0xffffffa000287947 */ /* 0x000fea000383ffff */
.L_x_93:
[----:B------:R-:W-:Y:S07]  /*aa00*/  MOV R0, UR21 ;  /* 0x0000001500007c02 */ /* 0x000fee0008000f00 */
.L_x_184:
[----:B--2---:R2:W3:Y:S02]  /*aa10*/  SYNCS.PHASECHK.TRANS64.TRYWAIT P1, [R0+URZ+0x88], R5 ;  /* 0x00008805000075a7 */ /* 0x0044e400080211ff */
[----:B---3--:R-:W-:Y:S05]  /*aa20*/  @!P1 NANOSLEEP.SYNCS 0x989680 ;  /* 0x009896800000995d */ /* 0x008fea0003900000 */
[----:B------:R-:W3:Y:S02]  /*aa30*/  @!P1 SYNCS.PHASECHK.TRANS64 P1, [R0+URZ+0x88], R5 ;  /* 0x00008805000095a7 */ /* 0x000ee400080210ff */
[----:B---3--:R-:W-:Y:S05]  /*aa40*/  @!P1 BRA `(.L_x_184) ;  /* 0xfffffffc00f09947 */ /* 0x008fea000383ffff */
[----:B------:R-:W-:Y:S05]  /*aa50*/  BRA `(.L_x_92) ;  /* 0xffffffa400a47947 */ /* 0x000fea000383ffff */
.L_x_96:
[----:B--2---:R-:W-:Y:S07]  /*aa60*/  MOV R5, UR21 ;  /* 0x0000001500057c02 */ /* 0x004fee0008000f00 */
.L_x_185:
[----:B--2---:R2:W3:Y:S02]  /*aa70*/  SYNCS.PHASECHK.TRANS64.TRYWAIT P0, [R5+URZ+0x60], R4 ;  /* 0x00006004050075a7 */ /* 0x0044e400080011ff */
[----:B---3--:R-:W-:Y:S05]  /*aa80*/  @!P0 NANOSLEEP.SYNCS 0x989680 ;  /* 0x009896800000895d */ /* 0x008fea0003900000 */
[----:B------:R-:W3:Y:S02]  /*aa90*/  @!P0 SYNCS.PHASECHK.TRANS64 P0, [R5+URZ+0x60], R4 ;  /* 0x00006004050085a7 */ /* 0x000ee400080010ff */
[----:B---3--:R-:W-:Y:S05]  /*aaa0*/  @!P0 BRA `(.L_x_185) ;  /* 0xfffffffc00f08947 */ /* 0x008fea000383ffff */
[----:B------:R-:W-:Y:S05]  /*aab0*/  BRA `(.L_x_186) ;  /* 0xffffffa400fc7947 */ /* 0x000fea000383ffff */
.L_x_97:
[----:B------:R-:W-:Y:S07]  /*aac0*/  MOV R5, UR21 ;  /* 0x0000001500057c02 */ /* 0x000fee0008000f00 */
.L_x_187:
[----:B--2---:R2:W3:Y:S02]  /*aad0*/  SYNCS.PHASECHK.TRANS64.TRYWAIT P0, [R5+URZ+0x68], R4 ;  /* 0x00006804050075a7 */ /* 0x0044e400080011ff */
[----:B---3--:R-:W-:Y:S05]  /*aae0*/  @!P0 NANOSLEEP.SYNCS 0x989680 ;  /* 0x009896800000895d */ /* 0x008fea0003900000 */
[----:B------:R-:W3:Y:S02]  /*aaf0*/  @!P0 SYNCS.PHASECHK.TRANS64 P0, [R5+URZ+0x68], R4 ;  /* 0x00006804050085a7 */ /* 0x000ee400080010ff */
[----:B---3--:R-:W-:Y:S05]  /*ab00*/  @!P0 BRA `(.L_x_187) ;  /* 0xfffffffc00f08947 */ /* 0x008fea000383ffff */
[----:B------:R-:W-:Y:S05]  /*ab10*/  BRA `(.L_x_188) ;  /* 0xffffffa800587947 */ /* 0x000fea000383ffff */
.L_x_98:
[----:B--2---:R-:W-:Y:S07]  /*ab20*/  MOV R5, UR21 ;  /* 0x0000001500057c02 */ /* 0x004fee0008000f00 */
.L_x_189:
[----:B--2---:R2:W3:Y:S02]  /*ab30*/  SYNCS.PHASECHK.TRANS64.TRYWAIT P0, [R5+URZ+0x70], R4 ;  /* 0x00007004050075a7 */ /* 0x0044e400080011ff */
[----:B---3--:R-:W-:Y:S05]  /*ab40*/  @!P0 NANOSLEEP.SYNCS 0x989680 ;  /* 0x009896800000895d */ /* 0x008fea0003900000 */
[----:B------:R-:W3:Y:S02]  /*ab50*/  @!P0 SYNCS.PHASECHK.TRANS64 P0, [R5+URZ+0x70], R4 ;  /* 0x00007004050085a7 */ /* 0x000ee400080010ff */
[----:B---3--:R-:W-:Y:S05]  /*ab60*/  @!P0 BRA `(.L_x_189) ;  /* 0xfffffffc00f08947 */ /* 0x008fea000383ffff */
[----:B------:R-:W-:Y:S05]  /*ab70*/  BRA `(.L_x_190) ;  /* 0xffffffa800b87947 */ /* 0x000fea000383ffff */
.L_x_99:
[----:B--2---:R-:W-:Y:S07]  /*ab80*/  MOV R5, UR21 ;  /* 0x0000001500057c02 */ /* 0x004fee0008000f00 */
.L_x_191:
[----:B--2---:R2:W3:Y:S02]  /*ab90*/  SYNCS.PHASECHK.TRANS64.TRYWAIT P0, [R5+URZ+0x78], R4 ;  /* 0x00007804050075a7 */ /* 0x0044e400080011ff */
[----:B---3--:R-:W-:Y:S05]  /*aba0*/  @!P0 NANOSLEEP.SYNCS 0x989680 ;  /* 0x009896800000895d */ /* 0x008fea0003900000 */
[----:B------:R-:W3:Y:S02]  /*abb0*/  @!P0 SYNCS.PHASECHK.TRANS64 P0, [R5+URZ+0x78], R4 ;  /* 0x00007804050085a7 */ /* 0x000ee400080010ff */
[----:B---3--:R-:W-:Y:S05]  /*abc0*/  @!P0 BRA `(.L_x_191) ;  /* 0xfffffffc00f08947 */ /* 0x008fea000383ffff */
[----:B------:R-:W-:Y:S05]  /*abd0*/  BRA `(.L_x_192) ;  /* 0xffffffac00207947 */ /* 0x000fea000383ffff */
.L_x_101:
[----:B------:R-:W-:-:S07]  /*abe0*/  MOV R0, UR21 ;  /* 0x0000001500007c02 */ /* 0x000fce0008000f00 */
.L_x_193:
[----:B--2---:R2:W3:Y:S02]  /*abf0*/  SYNCS.PHASECHK.TRANS64.TRYWAIT P0, [R0+URZ+0x60], R3 ;  /* 0x00006003000075a7 */ /* 0x0044e400080011ff */
[----:B---3--:R-:W-:Y:S05]  /*ac00*/  @!P0 NANOSLEEP.SYNCS 0x989680 ;  /* 0x009896800000895d */ /* 0x008fea0003900000 */
[----:B------:R-:W3:Y:S02]  /*ac10*/  @!P0 SYNCS.PHASECHK.TRANS64 P0, [R0+URZ+0x60], R3 ;  /* 0x00006003000085a7 */ /* 0x000ee400080010ff */
[----:B---3--:R-:W-:Y:S05]  /*ac20*/  @!P0 BRA `(.L_x_193) ;  /* 0xfffffffc00f08947 */ /* 0x008fea000383ffff */
[----:B------:R-:W-:Y:S05]  /*ac30*/  BRA `(.L_x_194) ;  /* 0xffffffac00ac7947 */ /* 0x000fea000383ffff */
.L_x_102:
[----:B--2---:R-:W-:-:S07]  /*ac40*/  MOV R0, UR21 ;  /* 0x0000001500007c02 */ /* 0x004fce0008000f00 */
.L_x_195:
[----:B--2---:R2:W3:Y:S02]  /*ac50*/  SYNCS.PHASECHK.TRANS64.TRYWAIT P0, [R0+URZ+0x68], R3 ;  /* 0x00006803000075a7 */ /* 0x0044e400080011ff */
[----:B---3--:R-:W-:Y:S05]  /*ac60*/  @!P0 NANOSLEEP.SYNCS 0x989680 ;  /* 0x009896800000895d */ /* 0x008fea0003900000 */
[----:B------:R-:W3:Y:S02]  /*ac70*/  @!P0 SYNCS.PHASECHK.TRANS64 P0, [R0+URZ+0x68], R3 ;  /* 0x00006803000085a7 */ /* 0x000ee400080010ff */
[----:B---3--:R-:W-:Y:S05]  /*ac80*/  @!P0 BRA `(.L_x_195) ;  /* 0xfffffffc00f08947 */ /* 0x008fea000383ffff */
[----:B------:R-:W-:Y:S05]  /*ac90*/  BRA `(.L_x_196) ;  /* 0xffffffac009c7947 */ /* 0x000fea000383ffff */
.L_x_103:
[----:B--2---:R-:W-:-:S07]  /*aca0*/  MOV R0, UR21 ;  /* 0x0000001500007c02 */ /* 0x004fce0008000f00 */
.L_x_197:
[----:B--2---:R2:W3:Y:S02]  /*acb0*/  SYNCS.PHASECHK.TRANS64.TRYWAIT P0, [R0+URZ+0x70], R3 ;  /* 0x00007003000075a7 */ /* 0x0044e400080011ff */
[----:B---3--:R-:W-:Y:S05]  /*acc0*/  @!P0 NANOSLEEP.SYNCS 0x989680 ;  /* 0x009896800000895d */ /* 0x008fea0003900000 */
[----:B------:R-:W3:Y:S02]  /*acd0*/  @!P0 SYNCS.PHASECHK.TRANS64 P0, [R0+URZ+0x70], R3 ;  /* 0x00007003000085a7 */ /* 0x000ee400080010ff */
[----:B---3--:R-:W-:Y:S05]  /*ace0*/  @!P0 BRA `(.L_x_197) ;  /* 0xfffffffc00f08947 */ /* 0x008fea000383ffff */
[----:B------:R-:W-:Y:S05]  /*acf0*/  BRA `(.L_x_198) ;  /* 0xffffffac008c7947 */ /* 0x000fea000383ffff */
.L_x_105:
[----:B-1----:R1:W2:Y:S02]  /*ad00*/  SYNCS.PHASECHK.TRANS64.TRYWAIT P0, [R3+URZ+0x90], R0 ;  /* 0x00009000030075a7 */ /* 0x0022a400080011ff */
[----:B--2---:R-:W-:Y:S05]  /*ad10*/  @!P0 NANOSLEEP.SYNCS 0x989680 ;  /* 0x009896800000895d */ /* 0x004fea0003900000 */
[----:B------:R-:W2:Y:S02]  /*ad20*/  @!P0 SYNCS.PHASECHK.TRANS64 P0, [R3+URZ+0x90], R0 ;  /* 0x00009000030085a7 */ /* 0x000ea400080010ff */
[----:B--2---:R-:W-:Y:S05]  /*ad30*/  @!P0 BRA `(.L_x_105) ;  /* 0xfffffffc00f08947 */ /* 0x004fea000383ffff */
[----:B------:R-:W-:Y:S05]  /*ad40*/  BRA `(.L_x_199) ;  /* 0xffffffb000607947 */ /* 0x000fea000383ffff */
.L_x_116:
[----:B-1----:R-:W-:Y:S04]  /*ad50*/  MOV R2, UR43 ;  /* 0x0000002b00027c02 */ /* 0x002fe80008000f00 */
[----:B------:R1:W2:Y:S03]  /*ad60*/  SYNCS.PHASECHK.TRANS64.TRYWAIT P1, [R2+URZ+0x40], R3 ;  /* 0x00004003020075a7 */ /* 0x0002a600080211ff */
[----:B--2---:R-:W-:Y:S05]  /*ad70*/  @!P1 NANOSLEEP.SYNCS 0x989680 ;  /* 0x009896800000995d */ /* 0x004fea0003900000 */
[----:B------:R-:W2:Y:S02]  /*ad80*/  @!P1 SYNCS.PHASECHK.TRANS64 P1, [R2+URZ+0x40], R3 ;  /* 0x00004003020095a7 */ /* 0x000ea400080210ff */
[----:B--2---:R-:W-:Y:S05]  /*ad90*/  @!P1 BRA `(.L_x_116) ;  /* 0xfffffffc00ec9947 */ /* 0x004fea000383ffff */
[----:B------:R-:W-:Y:S05]  /*ada0*/  BRA `(.L_x_115) ;  /* 0xffffffbc00d07947 */ /* 0x000fea000383ffff */
.L_x_118:
[----:B-1----:R1:W4:Y:S02]  /*adb0*/  SYNCS.PHASECHK.TRANS64.TRYWAIT P0, [R99+URZ+0xb0], R0 ;  /* 0x0000b000630075a7 */ /* 0x00232400080011ff */
[----:B----4-:R-:W-:Y:S05]  /*adc0*/  @!P0 NANOSLEEP.SYNCS 0x989680 ;  /* 0x009896800000895d */ /* 0x010fea0003900000 */
[----:B------:R-:W4:Y:S02]  /*add0*/  @!P0 SYNCS.PHASECHK.TRANS64 P0, [R99+URZ+0xb0], R0 ;  /* 0x0000b000630085a7 */ /* 0x000f2400080010ff */
[----:B----4-:R-:W-:Y:S05]  /*ade0*/  @!P0 BRA `(.L_x_118) ;  /* 0xfffffffc00f08947 */ /* 0x010fea000383ffff */
[----:B------:R-:W-:Y:S05]  /*adf0*/  BRA `(.L_x_117) ;  /* 0xffffffbc00f87947 */ /* 0x000fea000383ffff */
.L_x_127:
[----:B---3--:R3:W4:Y:S02]  /*ae00*/  SYNCS.PHASECHK.TRANS64.TRYWAIT P0, [R3+URZ+0x40], R0 ;  /* 0x00004000030075a7 */ /* 0x00872400080011ff */
[----:B----4-:R-:W-:Y:S05]  /*ae10*/  @!P0 NANOSLEEP.SYNCS 0x989680 ;  /* 0x009896800000895d */ /* 0x010fea0003900000 */
[----:B------:R-:W4:Y:S02]  /*ae20*/  @!P0 SYNCS.PHASECHK.TRANS64 P0, [R3+URZ+0x40], R0 ;  /* 0x00004000030085a7 */ /* 0x000f2400080010ff */
[----:B----4-:R-:W-:Y:S05]  /*ae30*/  @!P0 BRA `(.L_x_127) ;  /* 0xfffffffc00f08947 */ /* 0x010fea000383ffff */
[----:B------:R-:W-:Y:S05]  /*ae40*/  BRA `(.L_x_126) ;  /* 0xffffffc800e87947 */ /* 0x000fea000383ffff */
.L_x_135:
[----:B---3--:R3:W4:Y:S02]  /*ae50*/  SYNCS.PHASECHK.TRANS64.TRYWAIT P0, [R62+URZ+0x40], R5 ;  /* 0x000040053e0075a7 */ /* 0x00872400080011ff */
[----:B----4-:R-:W-:Y:S05]  /*ae60*/  @!P0 NANOSLEEP.SYNCS 0x989680 ;  /* 0x009896800000895d */ /* 0x010fea0003900000 */
[----:B------:R-:W4:Y:S02]  /*ae70*/  @!P0 SYNCS.PHASECHK.TRANS64 P0, [R62+URZ+0x40], R5 ;  /* 0x000040053e0085a7 */ /* 0x000f2400080010ff */
[----:B----4-:R-:W-:Y:S05]  /*ae80*/  @!P0 BRA `(.L_x_135) ;  /* 0xfffffffc00f08947 */ /* 0x010fea000383ffff */
[----:B------:R-:W-:Y:S05]  /*ae90*/  BRA `(.L_x_134) ;  /* 0xffffffd800007947 */ /* 0x000fea000383ffff */
.L_x_143:
[----:B---3--:R3:W4:Y:S02]  /*aea0*/  SYNCS.PHASECHK.TRANS64.TRYWAIT P0, [R62+URZ+0x40], R5 ;  /* 0x000040053e0075a7 */ /* 0x00872400080011ff */
[----:B----4-:R-:W-:Y:S05]  /*aeb0*/  @!P0 NANOSLEEP.SYNCS 0x989680 ;  /* 0x009896800000895d */ /* 0x010fea0003900000 */
[----:B------:R-:W4:Y:S02]  /*aec0*/  @!P0 SYNCS.PHASECHK.TRANS64 P0, [R62+URZ+0x40], R5 ;  /* 0x000040053e0085a7 */ /* 0x000f2400080010ff */
[----:B----4-:R-:W-:Y:S05]  /*aed0*/  @!P0 BRA `(.L_x_143) ;  /* 0xfffffffc00f08947 */ /* 0x010fea000383ffff */
[----:B------:R-:W-:Y:S05]  /*aee0*/  BRA `(.L_x_142) ;  /* 0xffffffe400187947 */ /* 0x000fea000383ffff */
        .weak           $__internal_0_$__cuda_sm10x_tcgen05_guardrail_trap_col_being_dealloced_not_returned_by_alloc
        .type           $__internal_0_$__cuda_sm10x_tcgen05_guardrail_trap_col_being_dealloced_not_returned_by_alloc,@function
        .size           $__internal_0_$__cuda_sm10x_tcgen05_guardrail_trap_col_being_dealloced_not_returned_by_alloc,($__internal_1_$__cuda_sm10x_tcgen05_guardrail_trap_phase_invalid_during_alloc - $__internal_0_$__cuda_sm10x_tcgen05_guardrail_trap_col_being_dealloced_not_returned_by_alloc)
$__internal_0_$__cuda_sm10x_tcgen05_guardrail_trap_col_being_dealloced_not_returned_by_alloc:
[----:B------:R-:W-:Y:S05]  /*aef0*/  BPT.TRAP 0x1 ;  /* 0x000000040000795c */ /* 0x000fea0000300000 */
[----:B------:R-:W-:-:S04]  /*af00*/  HFMA2 R3, -RZ, RZ, 0, 0 ;  /* 0x00000000ff037431 */ /* 0x000fc800000001ff */
[----:B------:R-:W-:Y:S05]  /*af10*/  RET.REL.NODEC R2 `(_ZN7cutlass13device_kernelINS_4gemm6kernel13GemmUniversalIN4cute5tupleIJiiiiEEENS1_10collective13CollectiveMmaINS1_35MainloopSm100TmaUmmaWarpSpecializedILi4ELi2ELi4ENS5_IJNS4_1CILi4EEENSA_ILi1EEESC_EEEEENS5_IJNSA_ILi128EEENSA_ILi256EEESF_EEENS_6half_tENS5_IJlSC_lEEESI_SJ_NS4_8TiledMMAINS4_8MMA_AtomIJNS4_26SM100_MMA_F16BF16_2x1SM_SSISI_SI_fLi128ELi256ELNS4_4UMMA5MajorE0ELSO_0ELNSN_7ScaleInE0ELSP_0EEEEEENS4_6LayoutINS5_IJSC_SC_SC_EEENS5_IJNSA_ILi0EEESU_SU_EEEEENS5_IJNS4_10UnderscoreESX_SX_EEEEENS4_18SM100_TMA_2SM_LOADENS4_14ComposedLayoutINS4_7SwizzleILi3ELi4ELi3EEENS4_18smem_ptr_flag_bitsILi16EEENSS_INS5_IJNSA_ILi8EEENSA_ILi64EEEEEENS5_IJS17_SC_EEEEEEEvNS4_8identityENS4_28SM100_TMA_2SM_LOAD_MULTICASTES1B_vS1C_EENS_8epilogue10collective18CollectiveEpilogueINS1F_23Sm100TmaWarpSpecializedILi4ELi2ELi32ELb1ELb0EEEJNS5_IJS17_SG_SF_EEENS5_IJNSS_IS17_SC_EENSS_INS5_IJNSA_ILi32EEENSA_ILi2EEEEEENS5_IJSC_SF_EEEEEEEESI_SJ_SI_SJ_NS1F_6fusion15FusionCallbacksIS1J_NS1S_17LinearCombinationISI_fSI_fLNS_15FloatRoundStyleE2EEES1K_S1R_JEEENS4_5SM1004TMEM4LOAD26SM100_TMEM_LOAD_32dp32b32xENS4_13SM90_TMA_LOADENS11_INS12_ILi2ELi4ELi3EEES15_NSS_INS5_IJS16_S1M_EEENS5_IJS1M_SC_EEEEEEENS4_39AutoVectorizingCopyWithAssumedAlignmentILi128EEENS4_14SM90_TMA_STOREES27_S29_S29_EEEvvEEEEvNT_6ParamsE) ;  /* 0xffffff5002387950 */ /* 0x000fea0003c3ffff */
        .weak           $__internal_1_$__cuda_sm10x_tcgen05_guardrail_trap_phase_invalid_during_alloc
        .type           $__internal_1_$__cuda_sm10x_tcgen05_guardrail_trap_phase_invalid_during_alloc,@function
        .size           $__internal_1_$__cuda_sm10x_tcgen05_guardrail_trap_phase_invalid_during_alloc,($__internal_2_$__cuda_sm10x_tcgen05_guardrail_trap_unallocated_columns_being_dealloced - $__internal_1_$__cuda_sm10x_tcgen05_guardrail_trap_phase_invalid_during_alloc)
$__internal_1_$__cuda_sm10x_tcgen05_guardrail_trap_phase_invalid_during_alloc:
[----:B------:R-:W-:Y:S05]  /*af20*/  BPT.TRAP 0x1 ;  /* 0x000000040000795c */ /* 0x000fea0000300000 */
[----:B------:R-:W-:-:S04]  /*af30*/  MOV R5, 0x0 ;  /* 0x0000000000057802 */ /* 0x000fc80000000f00 */
[----:B------:R-:W-:Y:S05]  /*af40*/  RET.REL.NODEC R4 `(_ZN7cutlass13device_kernelINS_4gemm6kernel13GemmUniversalIN4cute5tupleIJiiiiEEENS1_10collective13CollectiveMmaINS1_35MainloopSm100TmaUmmaWarpSpecializedILi4ELi2ELi4ENS5_IJNS4_1CILi4EEENSA_ILi1EEESC_EEEEENS5_IJNSA_ILi128EEENSA_ILi256EEESF_EEENS_6half_tENS5_IJlSC_lEEESI_SJ_NS4_8TiledMMAINS4_8MMA_AtomIJNS4_26SM100_MMA_F16BF16_2x1SM_SSISI_SI_fLi128ELi256ELNS4_4UMMA5MajorE0ELSO_0ELNSN_7ScaleInE0ELSP_0EEEEEENS4_6LayoutINS5_IJSC_SC_SC_EEENS5_IJNSA_ILi0EEESU_SU_EEEEENS5_IJNS4_10UnderscoreESX_SX_EEEEENS4_18SM100_TMA_2SM_LOADENS4_14ComposedLayoutINS4_7SwizzleILi3ELi4ELi3EEENS4_18smem_ptr_flag_bitsILi16EEENSS_INS5_IJNSA_ILi8EEENSA_ILi64EEEEEENS5_IJS17_SC_EEEEEEEvNS4_8identityENS4_28SM100_TMA_2SM_LOAD_MULTICASTES1B_vS1C_EENS_8epilogue10collective18CollectiveEpilogueINS1F_23Sm100TmaWarpSpecializedILi4ELi2ELi32ELb1ELb0EEEJNS5_IJS17_SG_SF_EEENS5_IJNSS_IS17_SC_EENSS_INS5_IJNSA_ILi32EEENSA_ILi2EEEEEENS5_IJSC_SF_EEEEEEEESI_SJ_SI_SJ_NS1F_6fusion15FusionCallbacksIS1J_NS1S_17LinearCombinationISI_fSI_fLNS_15FloatRoundStyleE2EEES1K_S1R_JEEENS4_5SM1004TMEM4LOAD26SM100_TMEM_LOAD_32dp32b32xENS4_13SM90_TMA_LOADENS11_INS12_ILi2ELi4ELi3EEES15_NSS_INS5_IJS16_S1M_EEENS5_IJS1M_SC_EEEEEEENS4_39AutoVectorizingCopyWithAssumedAlignmentILi128EEENS4_14SM90_TMA_STOREES27_S29_S29_EEEvvEEEEvNT_6ParamsE) ;  /* 0xffffff50042c7950 */ /* 0x000fea0003c3ffff */
        .weak           $__internal_2_$__cuda_sm10x_tcgen05_guardrail_trap_unallocated_columns_being_dealloced
        .type           $__internal_2_$__cuda_sm10x_tcgen05_guardrail_trap_unallocated_columns_being_dealloced,@function
        .size           $__internal_2_$__cuda_sm10x_tcgen05_guardrail_trap_unallocated_columns_being_dealloced,(.L_x_201 - $__internal_2_$__cuda_sm10x_tcgen05_guardrail_trap_unallocated_columns_being_dealloced)
$__internal_2_$__cuda_sm10x_tcgen05_guardrail_trap_unallocated_columns_being_dealloced:
[----:B------:R-:W-:Y:S05]  /*af50*/  BPT.TRAP 0x1 ;  /* 0x000000040000795c */ /* 0x000fea0000300000 */
[----:B------:R-:W-:-:S04]  /*af60*/  HFMA2 R3, -RZ, RZ, 0, 0 ;  /* 0x00000000ff037431 */ /* 0x000fc800000001ff */
[----:B------:R-:W-:Y:S05]  /*af70*/  RET.REL.NODEC R2 `(_ZN7cutlass13device_kernelINS_4gemm6kernel13GemmUniversalIN4cute5tupleIJiiiiEEENS1_10collective13CollectiveMmaINS1_35MainloopSm100TmaUmmaWarpSpecializedILi4ELi2ELi4ENS5_IJNS4_1CILi4EEENSA_ILi1EEESC_EEEEENS5_IJNSA_ILi128EEENSA_ILi256EEESF_EEENS_6half_tENS5_IJlSC_lEEESI_SJ_NS4_8TiledMMAINS4_8MMA_AtomIJNS4_26SM100_MMA_F16BF16_2x1SM_SSISI_SI_fLi128ELi256ELNS4_4UMMA5MajorE0ELSO_0ELNSN_7ScaleInE0ELSP_0EEEEEENS4_6LayoutINS5_IJSC_SC_SC_EEENS5_IJNSA_ILi0EEESU_SU_EEEEENS5_IJNS4_10UnderscoreESX_SX_EEEEENS4_18SM100_TMA_2SM_LOADENS4_14ComposedLayoutINS4_7SwizzleILi3ELi4ELi3EEENS4_18smem_ptr_flag_bitsILi16EEENSS_INS5_IJNSA_ILi8EEENSA_ILi64EEEEEENS5_IJS17_SC_EEEEEEEvNS4_8identityENS4_28SM100_TMA_2SM_LOAD_MULTICASTES1B_vS1C_EENS_8epilogue10collective18CollectiveEpilogueINS1F_23Sm100TmaWarpSpecializedILi4ELi2ELi32ELb1ELb0EEEJNS5_IJS17_SG_SF_EEENS5_IJNSS_IS17_SC_EENSS_INS5_IJNSA_ILi32EEENSA_ILi2EEEEEENS5_IJSC_SF_EEEEEEEESI_SJ_SI_SJ_NS1F_6fusion15FusionCallbacksIS1J_NS1S_17LinearCombinationISI_fSI_fLNS_15FloatRoundStyleE2EEES1K_S1R_JEEENS4_5SM1004TMEM4LOAD26SM100_TMEM_LOAD_32dp32b32xENS4_13SM90_TMA_LOADENS11_INS12_ILi2ELi4ELi3EEES15_NSS_INS5_IJS16_S1M_EEENS5_IJS1M_SC_EEEEEEENS4_39AutoVectorizingCopyWithAssumedAlignmentILi128EEENS4_14SM90_TMA_STOREES27_S29_S29_EEEvvEEEEvNT_6ParamsE) ;  /* 0xffffff5002207950 */ /* 0x000fea0003c3ffff */
.L_x_200:
[----:B------:R-:W-:-:S00]  /*af80*/  BRA `(.L_x_200) ;  /* 0xfffffffc00fc7947 */ /* 0x000fc0000383ffff */
[----:B------:R-:W-:-:S00]  /*af90*/  NOP ;  /* 0x0000000000007918 */ /* 0x000fc00000000000 */
        /* <DEDUP_REMOVED lines=14> */
.L_x_201:


//--------------------- .nv.global.init           --------------------------
	.section	.nv.global.init,"aw",@progbits
.nv.global.init:
	.type		$str$27,@object
	.size		$str$27,($str$28 - $str$27)
$str$27:
        /*0000*/ 	.byte	0x28, 0x61, 0x64, 0x64, 0x72, 0x65, 0x73, 0x73, 0x20, 0x26, 0x20, 0x6d, 0x61, 0x73, 0x6b, 0x29
        /*0010*/ 	.byte	0x20, 0x3d, 0x3d, 0x20, 0x30, 0x00
	.type		$str$28,@object
	.size		$str$28,($str$26 - $str$28)
$str$28:
        /*0016*/ 	.byte	0x2f, 0x74, 0x6d, 0x70, 0x2f, 0x63, 0x75, 0x74, 0x6c, 0x61, 0x73, 0x73, 0x5f, 0x73, 0x77, 0x65
        /*0026*/ 	.byte	0x65, 0x70, 0x5f, 0x73, 0x72, 0x63, 0x2f, 0x69, 0x6e, 0x63, 0x6c, 0x75, 0x64, 0x65, 0x2f, 0x63
        /*0036*/ 	.byte	0x75, 0x74, 0x65, 0x2f, 0x70, 0x6f, 0x69, 0x6e, 0x74, 0x65, 0x72, 0x5f, 0x66, 0x6c, 0x61, 0x67
        /*0046*/ 	.byte	0x67, 0x65, 0x64, 0x2e, 0x68, 0x70, 0x70, 0x00
	.type		$str$26,@object
	.size		$str$26,($str$25 - $str$26)
$str$26:
        /*004e*/ 	.byte	0x2f, 0x74, 0x6d, 0x70, 0x2f, 0x63, 0x75, 0x74, 0x6c, 0x61, 0x73, 0x73, 0x5f, 0x73, 0x77, 0x65
        /*005e*/ 	.byte	0x65, 0x70, 0x5f, 0x73, 0x72, 0x63, 0x2f, 0x69, 0x6e, 0x63, 0x6c, 0x75, 0x64, 0x65, 0x2f, 0x63
        /*006e*/ 	.byte	0x75, 0x74, 0x65, 0x2f, 0x61, 0x74, 0x6f, 0x6d, 0x2f, 0x63, 0x6f, 0x70, 0x79, 0x5f, 0x74, 0x72
        /*007e*/ 	.byte	0x61, 0x69, 0x74, 0x73, 0x5f, 0x73, 0x6d, 0x31, 0x30, 0x30, 0x2e, 0x68, 0x70, 0x70, 0x00
	.type		$str$25,@object
	.size		$str$25,(__unnamed_1 - $str$25)
$str$25:
        /*008d*/ 	.byte	0x28, 0x28, 0x75, 0x69, 0x6e, 0x74, 0x33, 0x32, 0x5f, 0x74, 0x28, 0x74, 0x68, 0x72, 0x65, 0x61
        /*009d*/ 	.byte	0x64, 0x49, 0x64, 0x78, 0x2e, 0x78, 0x29, 0x20, 0x2f, 0x20, 0x33, 0x32, 0x29, 0x20, 0x25, 0x20
        /*00ad*/ 	.byte	0x34, 0x29, 0x20, 0x3d, 0x3d, 0x20, 0x28, 0x28, 0x28, 0x74, 0x6d, 0x65, 0x6d, 0x5f, 0x61, 0x64
        /*00bd*/ 	.byte	0x64, 0x72, 0x20, 0x3e, 0x3e, 0x20, 0x31, 0x36, 0x29, 0x20, 0x2f, 0x20, 0x33, 0x32, 0x29, 0x20
        /*00cd*/ 	.byte	0x25, 0x20, 0x34, 0x29, 0x00
	.type		__unnamed_1,@object
	.size		__unnamed_1,(__unnamed_2 - __unnamed_1)
__unnamed_1:
        /*00d2*/ 	.byte	0x61, 0x75, 0x74, 0x6f, 0x20, 0x63, 0x75, 0x74, 0x65, 0x3a, 0x3a, 0x61, 0x73, 0x5f, 0x70, 0x6f
        /* <DEDUP_REMOVED lines=24> */
        /*0262*/ 	.byte	0x39, 0x36, 0x3e, 0x3e, 0x3e, 0x3e, 0x5d, 0x00
	.type		__unnamed_2,@object
	.size		__unnamed_2,(.L_2 - __unnamed_2)
__unnamed_2:
        /* <DEDUP_REMOVED lines=42> */
        /*050a*/ 	.byte	0x3e, 0x3e, 0x5d, 0x00
.L_2:


//--------------------- .nv.shared._ZN7cutlass13device_kernelINS_4gemm6kernel13GemmUniversalIN4cute5tupleIJiiiiEEENS1_10collective13CollectiveMmaINS1_35MainloopSm100TmaUmmaWarpSpecializedILi4ELi2ELi4ENS5_IJNS4_1CILi4EEENSA_ILi1EEESC_EEEEENS5_IJNSA_ILi128EEENSA_ILi256EEESF_EEENS_6half_tENS5_IJlSC_lEEESI_SJ_NS4_8TiledMMAINS4_8MMA_AtomIJNS4_26SM100_MMA_F16BF16_2x1SM_SSISI_SI_fLi128ELi256ELNS4_4UMMA5MajorE0ELSO_0ELNSN_7ScaleInE0ELSP_0EEEEEENS4_6LayoutINS5_IJSC_SC_SC_EEENS5_IJNSA_ILi0EEESU_SU_EEEEENS5_IJNS4_10UnderscoreESX_SX_EEEEENS4_18SM100_TMA_2SM_LOADENS4_14ComposedLayoutINS4_7SwizzleILi3ELi4ELi3EEENS4_18smem_ptr_flag_bitsILi16EEENSS_INS5_IJNSA_ILi8EEENSA_ILi64EEEEEENS5_IJS17_SC_EEEEEEEvNS4_8identityENS4_28SM100_TMA_2SM_LOAD_MULTICASTES1B_vS1C_EENS_8epilogue10collective18CollectiveEpilogueINS1F_23Sm100TmaWarpSpecializedILi4ELi2ELi32ELb1ELb0EEEJNS5_IJS17_SG_SF_EEENS5_IJNSS_IS17_SC_EENSS_INS5_IJNSA_ILi32EEENSA_ILi2EEEEEENS5_IJSC_SF_EEEEEEEESI_SJ_SI_SJ_NS1F_6fusion15FusionCallbacksIS1J_NS1S_17LinearCombinationISI_fSI_fLNS_15FloatRoundStyleE2EEES1K_S1R_JEEENS4_5SM1004TMEM4LOAD26SM100_TMEM_LOAD_32dp32b32xENS4_13SM90_TMA_LOADENS11_INS12_ILi2ELi4ELi3EEES15_NSS_INS5_IJS16_S1M_EEENS5_IJS1M_SC_EEEEEEENS4_39AutoVectorizingCopyWithAssumedAlignmentILi128EEENS4_14SM90_TMA_STOREES27_S29_S29_EEEvvEEEEvNT_6ParamsE --------------------------
	.section	.nv.shared._ZN7cutlass13device_kernelINS_4gemm6kernel13GemmUniversalIN4cute5tupleIJiiiiEEENS1_10collective13CollectiveMmaINS1_35MainloopSm100TmaUmmaWarpSpecializedILi4ELi2ELi4ENS5_IJNS4_1CILi4EEENSA_ILi1EEESC_EEEEENS5_IJNSA_ILi128EEENSA_ILi256EEESF_EEENS_6half_tENS5_IJlSC_lEEESI_SJ_NS4_8TiledMMAINS4_8MMA_AtomIJNS4_26SM100_MMA_F16BF16_2x1SM_SSISI_SI_fLi128ELi256ELNS4_4UMMA5MajorE0ELSO_0ELNSN_7ScaleInE0ELSP_0EEEEEENS4_6LayoutINS5_IJSC_SC_SC_EEENS5_IJNSA_ILi0EEESU_SU_EEEEENS5_IJNS4_10UnderscoreESX_SX_EEEEENS4_18SM100_TMA_2SM_LOADENS4_14ComposedLayoutINS4_7SwizzleILi3ELi4ELi3EEENS4_18smem_ptr_flag_bitsILi16EEENSS_INS5_IJNSA_ILi8EEENSA_ILi64EEEEEENS5_IJS17_SC_EEEEEEEvNS4_8identityENS4_28SM100_TMA_2SM_LOAD_MULTICASTES1B_vS1C_EENS_8epilogue10collective18CollectiveEpilogueINS1F_23Sm100TmaWarpSpecializedILi4ELi2ELi32ELb1ELb0EEEJNS5_IJS17_SG_SF_EEENS5_IJNSS_IS17_SC_EENSS_INS5_IJNSA_ILi32EEENSA_ILi2EEEEEENS5_IJSC_SF_EEEEEEEESI_SJ_SI_SJ_NS1F_6fusion15FusionCallbacksIS1J_NS1S_17LinearCombinationISI_fSI_fLNS_15FloatRoundStyleE2EEES1K_S1R_JEEENS4_5SM1004TMEM4LOAD26SM100_TMEM_LOAD_32dp32b32xENS4_13SM90_TMA_LOADENS11_INS12_ILi2ELi4ELi3EEES15_NSS_INS5_IJS16_S1M_EEENS5_IJS1M_SC_EEEEEEENS4_39AutoVectorizingCopyWithAssumedAlignmentILi128EEENS4_14SM90_TMA_STOREES27_S29_S29_EEEvvEEEEvNT_6ParamsE,"aw",@nobits
	.sectionflags	@""
	.align	16
	.zero		1024


//--------------------- .nv.shared.reserved.0     --------------------------
	.section	.nv.shared.reserved.0,"aw",@nobits
	.weak		__nv_reservedSMEM_offset_0_alias
	.size		__nv_reservedSMEM_offset_0_alias, 0, 64
	.other		__nv_reservedSMEM_offset_0_alias,@"STO_CUDA_RESERVED_SHARED STV_DEFAULT"
__nv_reservedSMEM_offset_0_alias:
	.zero		0
.nv.shared.reserved.0:
	.zero		64
	.weak		__nv_reservedSMEM_tcgen05_partition
	.type		__nv_reservedSMEM_tcgen05_partition,@object
	.size		__nv_reservedSMEM_tcgen05_partition,(.L_0 - __nv_reservedSMEM_tcgen05_partition)
__nv_reservedSMEM_tcgen05_partition:
	.zero		32
.L_0:


//--------------------- .nv.global                --------------------------
	.section	.nv.global,"aw",@nobits
.nv.global:
	.type		_ZN40_INTERNAL_cc83abe7_4_k_cu_82071fb3_150794cute1_E,@object
	.size		_ZN40_INTERNAL_cc83abe7_4_k_cu_82071fb3_150794cute1_E,(_ZN40_INTERNAL_cc83abe7_4_k_cu_82071fb3_150794cuda3std3__45__cpo6cbeginE - _ZN40_INTERNAL_cc83abe7_4_k_cu_82071fb3_150794cute1_E)
_ZN40_INTERNAL_cc83abe7_4_k_cu_82071fb3_150794cute1_E:
	.zero		1
	.type		_ZN40_INTERNAL_cc83abe7_4_k_cu_82071fb3_150794cuda3std3__45__cpo6cbeginE,@object
	.size		_ZN40_INTERNAL_cc83abe7_4_k_cu_82071fb3_150794cuda3std3__45__cpo6cbeginE,(_ZN40_INTERNAL_cc83abe7_4_k_cu_82071fb3_150794cuda3std3__48in_placeE - _ZN40_INTERNAL_cc83abe7_4_k_cu_82071fb3_150794cuda3std3__45__cpo6cbeginE)
_ZN40_INTERNAL_cc83abe7_4_k_cu_82071fb3_150794cuda3std3__45__cpo6cbeginE:
	.zero		1
	.type		_ZN40_INTERNAL_cc83abe7_4_k_cu_82071fb3_150794cuda3std3__48in_placeE,@object
	.size		_ZN40_INTERNAL_cc83abe7_4_k_cu_82071fb3_150794cuda3std3__48in_placeE,(_ZN40_INTERNAL_cc83abe7_4_k_cu_82071fb3_150794cuda3std6ranges3__45__cpo9iter_moveE - _ZN40_INTERNAL_cc83abe7_4_k_cu_82071fb3_150794cuda3std3__48in_placeE)
_ZN40_INTERNAL_cc83abe7_4_k_cu_82071fb3_150794cuda3std3__48in_placeE:
	.zero		1
	.type		_ZN40_INTERNAL_cc83abe7_4_k_cu_82071fb3_150794cuda3std6ranges3__45__cpo9iter_moveE,@object
	.size		_ZN40_INTERNAL_cc83abe7_4_k_cu_82071fb3_150794cuda3std6ranges3__45__cpo9iter_moveE,(_ZN40_INTERNAL_cc83abe7_4_k_cu_82071fb3_150794cuda3std3__45__cpo5beginE - _ZN40_INTERNAL_cc83abe7_4_k_cu_82071fb3_150794cuda3std6ranges3__45__cpo9iter_moveE)
_ZN40_INTERNAL_cc83abe7_4_k_cu_82071fb3_150794cuda3std6ranges3__45__cpo9iter_moveE:
	.zero		1
	.type		_ZN40_INTERNAL_cc83abe7_4_k_cu_82071fb3_150794cuda3std3__45__cpo5beginE,@object
	.size		_ZN40_INTERNAL_cc83abe7_4_k_cu_82071fb3_150794cuda3std3__45__cpo5beginE,(_ZN40_INTERNAL_cc83abe7_4_k_cu_82071fb3_150794cuda3std3__442_GLOBAL__N__cc83abe7_4_k_cu_82071fb3_150796ignoreE - _ZN40_INTERNAL_cc83abe7_4_k_cu_82071fb3_150794cuda3std3__45__cpo5beginE)
_ZN40_INTERNAL_cc83abe7_4_k_cu_82071fb3_150794cuda3std3__45__cpo5beginE:
	.zero		1
	.type		_ZN40_INTERNAL_cc83abe7_4_k_cu_82071fb3_150794cuda3std3__442_GLOBAL__N__cc83abe7_4_k_cu_82071fb3_150796ignoreE,@object
	.size		_ZN40_INTERNAL_cc83abe7_4_k_cu_82071fb3_150794cuda3std3__442_GLOBAL__N__cc83abe7_4_k_cu_82071fb3_150796ignoreE,(_ZN40_INTERNAL_cc83abe7_4_k_cu_82071fb3_150794cute7productE - _ZN40_INTERNAL_cc83abe7_4_k_cu_82071fb3_150794cuda3std3__442_GLOBAL__N__cc83abe7_4_k_cu_82071fb3_150796ignoreE)
_ZN40_INTERNAL_cc83abe7_4_k_cu_82071fb3_150794cuda3std3__442_GLOBAL__N__cc83abe7_4_k_cu_82071fb3_150796ignoreE:
	.zero		1
	.type		_ZN40_INTERNAL_cc83abe7_4_k_cu_82071fb3_150794cute7productE,@object
	.size		_ZN40_INTERNAL_cc83abe7_4_k_cu_82071fb3_150794cute7productE,(_ZN40_INTERNAL_cc83abe7_4_k_cu_82071fb3_150794cuda3std3__45__cpo3endE - _ZN40_INTERNAL_cc83abe7_4_k_cu_82071fb3_150794cute7productE)
_ZN40_INTERNAL_cc83abe7_4_k_cu_82071fb3_150794cute7productE:
	.zero		1
	.type		_ZN40_INTERNAL_cc83abe7_4_k_cu_82071fb3_150794cuda3std3__45__cpo3endE,@object
	.size		_ZN40_INTERNAL_cc83abe7_4_k_cu_82071fb3_150794cuda3std3__45__cpo3endE,(_ZN40_INTERNAL_cc83abe7_4_k_cu_82071fb3_150794cuda3std3__419piecewise_constructE - _ZN40_INTERNAL_cc83abe7_4_k_cu_82071fb3_150794cuda3std3__45__cpo3endE)
_ZN40_INTERNAL_cc83abe7_4_k_cu_82071fb3_150794cuda3std3__45__cpo3endE:
	.zero		1
	.type		_ZN40_INTERNAL_cc83abe7_4_k_cu_82071fb3_150794cuda3std3__419piecewise_constructE,@object
	.size		_ZN40_INTERNAL_cc83abe7_4_k_cu_82071fb3_150794cuda3std3__419piecewise_constructE,(_ZN40_INTERNAL_cc83abe7_4_k_cu_82071fb3_150794cuda3std3__45__cpo4cendE - _ZN40_INTERNAL_cc83abe7_4_k_cu_82071fb3_150794cuda3std3__419piecewise_constructE)
_ZN40_INTERNAL_cc83abe7_4_k_cu_82071fb3_150794cuda3std3__419piecewise_constructE:
	.zero		1
	.type		_ZN40_INTERNAL_cc83abe7_4_k_cu_82071fb3_150794cuda3std3__45__cpo4cendE,@object
	.size		_ZN40_INTERNAL_cc83abe7_4_k_cu_82071fb3_150794cuda3std3__45__cpo4cendE,(_ZN40_INTERNAL_cc83abe7_4_k_cu_82071fb3_150794cuda3std6ranges3__45__cpo4swapE - _ZN40_INTERNAL_cc83abe7_4_k_cu_82071fb3_150794cuda3std3__45__cpo4cendE)
_ZN40_INTERNAL_cc83abe7_4_k_cu_82071fb3_150794cuda3std3__45__cpo4cendE:
	.zero		1
	.type		_ZN40_INTERNAL_cc83abe7_4_k_cu_82071fb3_150794cuda3std6ranges3__45__cpo4swapE,@object
	.size		_ZN40_INTERNAL_cc83abe7_4_k_cu_82071fb3_150794cuda3std6ranges3__45__cpo4swapE,(.L_10 - _ZN40_INTERNAL_cc83abe7_4_k_cu_82071fb3_150794cuda3std6ranges3__45__cpo4swapE)
_ZN40_INTERNAL_cc83abe7_4_k_cu_82071fb3_150794cuda3std6ranges3__45__cpo4swapE:
	.zero		1
.L_10:


//--------------------- .nv.constant0._ZN7cutlass13device_kernelINS_4gemm6kernel13GemmUniversalIN4cute5tupleIJiiiiEEENS1_10collective13CollectiveMmaINS1_35MainloopSm100TmaUmmaWarpSpecializedILi4ELi2ELi4ENS5_IJNS4_1CILi4EEENSA_ILi1EEESC_EEEEENS5_IJNSA_ILi128EEENSA_ILi256EEESF_EEENS_6half_tENS5_IJlSC_lEEESI_SJ_NS4_8TiledMMAINS4_8MMA_AtomIJNS4_26SM100_MMA_F16BF16_2x1SM_SSISI_SI_fLi128ELi256ELNS4_4UMMA5MajorE0ELSO_0ELNSN_7ScaleInE0ELSP_0EEEEEENS4_6LayoutINS5_IJSC_SC_SC_EEENS5_IJNSA_ILi0EEESU_SU_EEEEENS5_IJNS4_10UnderscoreESX_SX_EEEEENS4_18SM100_TMA_2SM_LOADENS4_14ComposedLayoutINS4_7SwizzleILi3ELi4ELi3EEENS4_18smem_ptr_flag_bitsILi16EEENSS_INS5_IJNSA_ILi8EEENSA_ILi64EEEEEENS5_IJS17_SC_EEEEEEEvNS4_8identityENS4_28SM100_TMA_2SM_LOAD_MULTICASTES1B_vS1C_EENS_8epilogue10collective18CollectiveEpilogueINS1F_23Sm100TmaWarpSpecializedILi4ELi2ELi32ELb1ELb0EEEJNS5_IJS17_SG_SF_EEENS5_IJNSS_IS17_SC_EENSS_INS5_IJNSA_ILi32EEENSA_ILi2EEEEEENS5_IJSC_SF_EEEEEEEESI_SJ_SI_SJ_NS1F_6fusion15FusionCallbacksIS1J_NS1S_17LinearCombinationISI_fSI_fLNS_15FloatRoundStyleE2EEES1K_S1R_JEEENS4_5SM1004TMEM4LOAD26SM100_TMEM_LOAD_32dp32b32xENS4_13SM90_TMA_LOADENS11_INS12_ILi2ELi4ELi3EEES15_NSS_INS5_IJS16_S1M_EEENS5_IJS1M_SC_EEEEEEENS4_39AutoVectorizingCopyWithAssumedAlignmentILi128EEENS4_14SM90_TMA_STOREES27_S29_S29_EEEvvEEEEvNT_6ParamsE --------------------------
	.section	.nv.constant0._ZN7cutlass13device_kernelINS_4gemm6kernel13GemmUniversalIN4cute5tupleIJiiiiEEENS1_10collective13CollectiveMmaINS1_35MainloopSm100TmaUmmaWarpSpecializedILi4ELi2ELi4ENS5_IJNS4_1CILi4EEENSA_ILi1EEESC_EEEEENS5_IJNSA_ILi128EEENSA_ILi256EEESF_EEENS_6half_tENS5_IJlSC_lEEESI_SJ_NS4_8TiledMMAINS4_8MMA_AtomIJNS4_26SM100_MMA_F16BF16_2x1SM_SSISI_SI_fLi128ELi256ELNS4_4UMMA5MajorE0ELSO_0ELNSN_7ScaleInE0ELSP_0EEEEEENS4_6LayoutINS5_IJSC_SC_SC_EEENS5_IJNSA_ILi0EEESU_SU_EEEEENS5_IJNS4_10UnderscoreESX_SX_EEEEENS4_18SM100_TMA_2SM_LOADENS4_14ComposedLayoutINS4_7SwizzleILi3ELi4ELi3EEENS4_18smem_ptr_flag_bitsILi16EEENSS_INS5_IJNSA_ILi8EEENSA_ILi64EEEEEENS5_IJS17_SC_EEEEEEEvNS4_8identityENS4_28SM100_TMA_2SM_LOAD_MULTICASTES1B_vS1C_EENS_8epilogue10collective18CollectiveEpilogueINS1F_23Sm100TmaWarpSpecializedILi4ELi2ELi32ELb1ELb0EEEJNS5_IJS17_SG_SF_EEENS5_IJNSS_IS17_SC_EENSS_INS5_IJNSA_ILi32EEENSA_ILi2EEEEEENS5_IJSC_SF_EEEEEEEESI_SJ_SI_SJ_NS1F_6fusion15FusionCallbacksIS1J_NS1S_17LinearCombinationISI_fSI_fLNS_15FloatRoundStyleE2EEES1K_S1R_JEEENS4_5SM1004TMEM4LOAD26SM100_TMEM_LOAD_32dp32b32xENS4_13SM90_TMA_LOADENS11_INS12_ILi2ELi4ELi3EEES15_NSS_INS5_IJS16_S1M_EEENS5_IJS1M_SC_EEEEEEENS4_39AutoVectorizingCopyWithAssumedAlignmentILi128EEENS4_14SM90_TMA_STOREES27_S29_S29_EEEvvEEEEvNT_6ParamsE,"a",@progbits
	.sectionflags	@""
	.align	4
.nv.constant0._ZN7cutlass13device_kernelINS_4gemm6kernel13GemmUniversalIN4cute5tupleIJiiiiEEENS1_10collective13CollectiveMmaINS1_35MainloopSm100TmaUmmaWarpSpecializedILi4ELi2ELi4ENS5_IJNS4_1CILi4EEENSA_ILi1EEESC_EEEEENS5_IJNSA_ILi128EEENSA_ILi256EEESF_EEENS_6half_tENS5_IJlSC_lEEESI_SJ_NS4_8TiledMMAINS4_8MMA_AtomIJNS4_26SM100_MMA_F16BF16_2x1SM_SSISI_SI_fLi128ELi256ELNS4_4UMMA5MajorE0ELSO_0ELNSN_7ScaleInE0ELSP_0EEEEEENS4_6LayoutINS5_IJSC_SC_SC_EEENS5_IJNSA_ILi0EEESU_SU_EEEEENS5_IJNS4_10UnderscoreESX_SX_EEEEENS4_18SM100_TMA_2SM_LOADENS4_14ComposedLayoutINS4_7SwizzleILi3ELi4ELi3EEENS4_18smem_ptr_flag_bitsILi16EEENSS_INS5_IJNSA_ILi8EEENSA_ILi64EEEEEENS5_IJS17_SC_EEEEEEEvNS4_8identityENS4_28SM100_TMA_2SM_LOAD_MULTICASTES1B_vS1C_EENS_8epilogue10collective18CollectiveEpilogueINS1F_23Sm100TmaWarpSpecializedILi4ELi2ELi32ELb1ELb0EEEJNS5_IJS17_SG_SF_EEENS5_IJNSS_IS17_SC_EENSS_INS5_IJNSA_ILi32EEENSA_ILi2EEEEEENS5_IJSC_SF_EEEEEEEESI_SJ_SI_SJ_NS1F_6fusion15FusionCallbacksIS1J_NS1S_17LinearCombinationISI_fSI_fLNS_15FloatRoundStyleE2EEES1K_S1R_JEEENS4_5SM1004TMEM4LOAD26SM100_TMEM_LOAD_32dp32b32xENS4_13SM90_TMA_LOADENS11_INS12_ILi2ELi4ELi3EEES15_NSS_INS5_IJS16_S1M_EEENS5_IJS1M_SC_EEEEEEENS4_39AutoVectorizingCopyWithAssumedAlignmentILi128EEENS4_14SM90_TMA_STOREES27_S29_S29_EEEvvEEEEvNT_6ParamsE:
	.zero		2944


//--------------------- SYMBOLS --------------------------

	.type		.nv.reservedSmem.offset0,@object
	.size		.nv.reservedSmem.offset0,0x4
	.type		.nv.reservedSmem.cap,@object
	.size		.nv.reservedSmem.cap,0x4
	.type		__assertfail,@function
